//
// Generated by NVIDIA NVVM Compiler
//
// Compiler Build ID: CL-36424714
// Cuda compilation tools, release 13.0, V13.0.88
// Based on NVVM 20.0.0
//

.version 9.0
.target sm_100
.address_size 64

	// .globl	_Z12deviceEnergyPcPiii
.global .align 4 .b8 precalc_xorwow_matrix[102400];
.global .align 4 .b8 precalc_xorwow_offset_matrix[102400];
.global .align 4 .b8 mrg32k3aM1[2304];
.global .align 4 .b8 mrg32k3aM2[2304];
.global .align 4 .b8 mrg32k3aM1SubSeq[2016];
.global .align 4 .b8 mrg32k3aM2SubSeq[2016];
.global .align 4 .b8 mrg32k3aM1Seq[2304];
.global .align 4 .b8 mrg32k3aM2Seq[2304];
.const .align 8 .b8 __cr_lgamma_table[72];

.visible .entry _Z12deviceEnergyPcPiii(
	.param .u64 .ptr .align 1 _Z12deviceEnergyPcPiii_param_0,
	.param .u64 .ptr .align 1 _Z12deviceEnergyPcPiii_param_1,
	.param .u32 _Z12deviceEnergyPcPiii_param_2,
	.param .u32 _Z12deviceEnergyPcPiii_param_3
)
{
	.reg .pred 	%p<29>;
	.reg .b16 	%rs<22>;
	.reg .b32 	%r<126>;
	.reg .b64 	%rd<42>;

	ld.param.u64 	%rd4, [_Z12deviceEnergyPcPiii_param_0];
	ld.param.u64 	%rd3, [_Z12deviceEnergyPcPiii_param_1];
	ld.param.u32 	%r33, [_Z12deviceEnergyPcPiii_param_3];
	cvta.to.global.u64 	%rd1, %rd4;
	mov.u32 	%r35, %tid.x;
	mov.u32 	%r36, %ctaid.x;
	mov.u32 	%r37, %ntid.x;
	mad.lo.s32 	%r1, %r36, %r37, %r35;
	setp.lt.s32 	%p1, %r33, 1;
	mov.b32 	%r125, 0;
	@%p1 bra 	$L__BB0_10;
	mul.lo.s32 	%r2, %r33, %r1;
	add.s32 	%r3, %r33, -1;
	and.b32  	%r4, %r33, 3;
	setp.lt.u32 	%p2, %r33, 4;
	mov.b32 	%r122, 0;
	mov.u32 	%r118, %r122;
	@%p2 bra 	$L__BB0_4;
	and.b32  	%r122, %r33, 2147483644;
	neg.s32 	%r116, %r122;
	add.s32 	%r115, %r33, -2;
	add.s32 	%r113, %r33, 2;
	add.s64 	%rd2, %rd1, 1;
	mov.b32 	%r118, 0;
	mov.b32 	%r114, 1;
	mov.u32 	%r112, %r2;
$L__BB0_3:
	.pragma "nounroll";
	cvt.s64.s32 	%rd5, %r112;
	add.s64 	%rd6, %rd2, %rd5;
	ld.global.u8 	%rs1, [%rd6+-1];
	add.s32 	%r42, %r114, 3;
	setp.eq.s32 	%p3, %r115, -1;
	selp.b32 	%r43, 0, %r114, %p3;
	add.s32 	%r44, %r113, -3;
	rem.s32 	%r45, %r44, %r33;
	add.s32 	%r46, %r45, %r2;
	cvt.s64.s32 	%rd7, %r46;
	add.s64 	%rd8, %rd1, %rd7;
	ld.global.u8 	%rs2, [%rd8];
	add.s32 	%r47, %r43, %r2;
	cvt.s64.s32 	%rd9, %r47;
	add.s64 	%rd10, %rd1, %rd9;
	ld.global.u8 	%rs3, [%rd10];
	setp.eq.s16 	%p4, %rs1, %rs2;
	selp.s32 	%r48, -1, 0, %p4;
	setp.eq.s16 	%p5, %rs1, %rs3;
	selp.s32 	%r49, -1, 0, %p5;
	add.s32 	%r50, %r118, %r48;
	add.s32 	%r51, %r50, %r49;
	ld.global.u8 	%rs4, [%rd6];
	add.s32 	%r52, %r114, 1;
	setp.eq.s32 	%p6, %r115, 0;
	selp.b32 	%r53, 0, %r52, %p6;
	add.s32 	%r54, %r113, -2;
	rem.s32 	%r55, %r54, %r33;
	add.s32 	%r56, %r55, %r2;
	cvt.s64.s32 	%rd11, %r56;
	add.s64 	%rd12, %rd1, %rd11;
	ld.global.u8 	%rs5, [%rd12];
	add.s32 	%r57, %r53, %r2;
	cvt.s64.s32 	%rd13, %r57;
	add.s64 	%rd14, %rd1, %rd13;
	ld.global.u8 	%rs6, [%rd14];
	setp.eq.s16 	%p7, %rs4, %rs5;
	selp.s32 	%r58, -1, 0, %p7;
	setp.eq.s16 	%p8, %rs4, %rs6;
	selp.s32 	%r59, -1, 0, %p8;
	add.s32 	%r60, %r51, %r58;
	add.s32 	%r61, %r60, %r59;
	ld.global.u8 	%rs7, [%rd6+1];
	add.s32 	%r62, %r114, 2;
	setp.eq.s32 	%p9, %r115, 1;
	selp.b32 	%r63, 0, %r62, %p9;
	add.s32 	%r64, %r113, -1;
	rem.s32 	%r65, %r64, %r33;
	add.s32 	%r66, %r65, %r2;
	cvt.s64.s32 	%rd15, %r66;
	add.s64 	%rd16, %rd1, %rd15;
	ld.global.u8 	%rs8, [%rd16];
	add.s32 	%r67, %r63, %r2;
	cvt.s64.s32 	%rd17, %r67;
	add.s64 	%rd18, %rd1, %rd17;
	ld.global.u8 	%rs9, [%rd18];
	setp.eq.s16 	%p10, %rs7, %rs8;
	selp.s32 	%r68, -1, 0, %p10;
	setp.eq.s16 	%p11, %rs7, %rs9;
	selp.s32 	%r69, -1, 0, %p11;
	add.s32 	%r70, %r61, %r68;
	add.s32 	%r71, %r70, %r69;
	ld.global.u8 	%rs10, [%rd6+2];
	setp.eq.s32 	%p12, %r115, 2;
	selp.b32 	%r72, 0, %r42, %p12;
	rem.s32 	%r73, %r113, %r33;
	add.s32 	%r74, %r73, %r2;
	cvt.s64.s32 	%rd19, %r74;
	add.s64 	%rd20, %rd1, %rd19;
	ld.global.u8 	%rs11, [%rd20];
	add.s32 	%r75, %r72, %r2;
	cvt.s64.s32 	%rd21, %r75;
	add.s64 	%rd22, %rd1, %rd21;
	ld.global.u8 	%rs12, [%rd22];
	setp.eq.s16 	%p13, %rs10, %rs11;
	selp.s32 	%r76, -1, 0, %p13;
	setp.eq.s16 	%p14, %rs10, %rs12;
	selp.s32 	%r77, -1, 0, %p14;
	add.s32 	%r78, %r71, %r76;
	add.s32 	%r118, %r78, %r77;
	add.s32 	%r116, %r116, 4;
	add.s32 	%r115, %r115, -4;
	add.s32 	%r114, %r114, 4;
	add.s32 	%r113, %r113, 4;
	add.s32 	%r112, %r112, 4;
	setp.ne.s32 	%p15, %r116, 0;
	@%p15 bra 	$L__BB0_3;
$L__BB0_4:
	setp.eq.s32 	%p16, %r4, 0;
	@%p16 bra 	$L__BB0_9;
	setp.eq.s32 	%p17, %r4, 1;
	@%p17 bra 	$L__BB0_7;
	add.s32 	%r80, %r122, %r2;
	cvt.s64.s32 	%rd23, %r80;
	add.s64 	%rd24, %rd1, %rd23;
	ld.global.u8 	%rs13, [%rd24];
	add.s32 	%r81, %r122, 1;
	setp.eq.s32 	%p18, %r81, %r33;
	selp.b32 	%r82, 0, %r81, %p18;
	add.s32 	%r83, %r3, %r122;
	rem.s32 	%r84, %r83, %r33;
	add.s32 	%r85, %r84, %r2;
	cvt.s64.s32 	%rd25, %r85;
	add.s64 	%rd26, %rd1, %rd25;
	ld.global.u8 	%rs14, [%rd26];
	add.s32 	%r86, %r82, %r2;
	cvt.s64.s32 	%rd27, %r86;
	add.s64 	%rd28, %rd1, %rd27;
	ld.global.u8 	%rs15, [%rd28];
	setp.eq.s16 	%p19, %rs13, %rs14;
	selp.s32 	%r87, -1, 0, %p19;
	setp.eq.s16 	%p20, %rs13, %rs15;
	selp.s32 	%r88, -1, 0, %p20;
	add.s32 	%r89, %r118, %r87;
	add.s32 	%r90, %r89, %r88;
	ld.global.u8 	%rs16, [%rd24+1];
	add.s32 	%r24, %r122, 2;
	setp.eq.s32 	%p21, %r24, %r33;
	selp.b32 	%r91, 0, %r24, %p21;
	add.s32 	%r92, %r33, %r122;
	rem.s32 	%r93, %r92, %r33;
	add.s32 	%r94, %r93, %r2;
	cvt.s64.s32 	%rd29, %r94;
	add.s64 	%rd30, %rd1, %rd29;
	ld.global.u8 	%rs17, [%rd30];
	add.s32 	%r95, %r91, %r2;
	cvt.s64.s32 	%rd31, %r95;
	add.s64 	%rd32, %rd1, %rd31;
	ld.global.u8 	%rs18, [%rd32];
	setp.eq.s16 	%p22, %rs16, %rs17;
	selp.s32 	%r96, -1, 0, %p22;
	setp.eq.s16 	%p23, %rs16, %rs18;
	selp.s32 	%r97, -1, 0, %p23;
	add.s32 	%r98, %r90, %r96;
	add.s32 	%r118, %r98, %r97;
	mov.u32 	%r122, %r24;
$L__BB0_7:
	and.b32  	%r99, %r33, 1;
	setp.eq.b32 	%p24, %r99, 1;
	not.pred 	%p25, %p24;
	@%p25 bra 	$L__BB0_9;
	add.s32 	%r100, %r122, %r2;
	cvt.s64.s32 	%rd33, %r100;
	add.s64 	%rd34, %rd1, %rd33;
	ld.global.u8 	%rs19, [%rd34];
	add.s32 	%r101, %r122, 1;
	setp.eq.s32 	%p26, %r101, %r33;
	selp.b32 	%r102, 0, %r101, %p26;
	add.s32 	%r103, %r3, %r122;
	rem.s32 	%r104, %r103, %r33;
	add.s32 	%r105, %r104, %r2;
	cvt.s64.s32 	%rd35, %r105;
	add.s64 	%rd36, %rd1, %rd35;
	ld.global.u8 	%rs20, [%rd36];
	add.s32 	%r106, %r102, %r2;
	cvt.s64.s32 	%rd37, %r106;
	add.s64 	%rd38, %rd1, %rd37;
	ld.global.u8 	%rs21, [%rd38];
	setp.eq.s16 	%p27, %rs19, %rs20;
	selp.s32 	%r107, -1, 0, %p27;
	setp.eq.s16 	%p28, %rs19, %rs21;
	selp.s32 	%r108, -1, 0, %p28;
	add.s32 	%r109, %r118, %r107;
	add.s32 	%r118, %r109, %r108;
$L__BB0_9:
	shr.u32 	%r110, %r118, 31;
	add.s32 	%r111, %r118, %r110;
	shr.s32 	%r125, %r111, 1;
$L__BB0_10:
	cvta.to.global.u64 	%rd39, %rd3;
	mul.wide.s32 	%rd40, %r1, 4;
	add.s64 	%rd41, %rd39, %rd40;
	st.global.u32 	[%rd41], %r125;
	ret;

}
	// .globl	_Z14cudaReplicaBFSPcPiiiiPbS0_S0_
.visible .entry _Z14cudaReplicaBFSPcPiiiiPbS0_S0_(
	.param .u64 .ptr .align 1 _Z14cudaReplicaBFSPcPiiiiPbS0_S0__param_0,
	.param .u64 .ptr .align 1 _Z14cudaReplicaBFSPcPiiiiPbS0_S0__param_1,
	.param .u32 _Z14cudaReplicaBFSPcPiiiiPbS0_S0__param_2,
	.param .u32 _Z14cudaReplicaBFSPcPiiiiPbS0_S0__param_3,
	.param .u32 _Z14cudaReplicaBFSPcPiiiiPbS0_S0__param_4,
	.param .u64 .ptr .align 1 _Z14cudaReplicaBFSPcPiiiiPbS0_S0__param_5,
	.param .u64 .ptr .align 1 _Z14cudaReplicaBFSPcPiiiiPbS0_S0__param_6,
	.param .u64 .ptr .align 1 _Z14cudaReplicaBFSPcPiiiiPbS0_S0__param_7
)
{
	.reg .pred 	%p<31>;
	.reg .b16 	%rs<32>;
	.reg .b32 	%r<116>;
	.reg .b64 	%rd<68>;

	ld.param.u64 	%rd19, [_Z14cudaReplicaBFSPcPiiiiPbS0_S0__param_0];
	ld.param.u64 	%rd20, [_Z14cudaReplicaBFSPcPiiiiPbS0_S0__param_1];
	ld.param.u32 	%r58, [_Z14cudaReplicaBFSPcPiiiiPbS0_S0__param_2];
	ld.param.u32 	%r59, [_Z14cudaReplicaBFSPcPiiiiPbS0_S0__param_4];
	ld.param.u64 	%rd21, [_Z14cudaReplicaBFSPcPiiiiPbS0_S0__param_5];
	ld.param.u64 	%rd17, [_Z14cudaReplicaBFSPcPiiiiPbS0_S0__param_6];
	ld.param.u64 	%rd18, [_Z14cudaReplicaBFSPcPiiiiPbS0_S0__param_7];
	cvta.to.global.u64 	%rd1, %rd21;
	cvta.to.global.u64 	%rd2, %rd19;
	cvta.to.global.u64 	%rd22, %rd20;
	mov.u32 	%r60, %tid.x;
	mov.u32 	%r61, %ctaid.x;
	mov.u32 	%r62, %ntid.x;
	mad.lo.s32 	%r63, %r61, %r62, %r60;
	mul.lo.s32 	%r1, %r58, %r63;
	mul.wide.s32 	%rd23, %r63, 4;
	add.s64 	%rd24, %rd22, %rd23;
	ld.global.u32 	%r64, [%rd24];
	add.s32 	%r65, %r59, 1;
	setp.ne.s32 	%p1, %r64, %r65;
	@%p1 bra 	$L__BB1_45;
	cvta.to.global.u64 	%rd25, %rd18;
	setp.lt.s32 	%p2, %r58, 1;
	mul.wide.s32 	%rd26, %r1, 4;
	add.s64 	%rd3, %rd25, %rd26;
	mov.b32 	%r101, 0;
	@%p2 bra 	$L__BB1_14;
	add.s32 	%r2, %r58, -1;
	mov.b32 	%r94, 0;
	mov.u32 	%r102, %r94;
	mov.u32 	%r101, %r94;
$L__BB1_3:
	add.s32 	%r10, %r94, %r1;
	cvt.s64.s32 	%rd27, %r10;
	add.s64 	%rd5, %rd1, %rd27;
	ld.global.u8 	%rs3, [%rd5];
	setp.ne.s16 	%p3, %rs3, 0;
	@%p3 bra 	$L__BB1_13;
	add.s64 	%rd29, %rd2, %rd27;
	ld.global.u8 	%rs1, [%rd29];
	st.global.u32 	[%rd3], %r94;
	mov.b16 	%rs4, 1;
	st.global.u8 	[%rd5], %rs4;
	mov.b32 	%r98, 0;
	mov.b32 	%r100, 1;
$L__BB1_5:
	mov.u32 	%r12, %r98;
	mov.u32 	%r11, %r100;
	add.s32 	%r100, %r11, -1;
	mul.wide.s32 	%rd30, %r11, 4;
	add.s64 	%rd6, %rd3, %rd30;
	ld.global.u32 	%r70, [%rd6+-4];
	add.s32 	%r98, %r12, 1;
	add.s32 	%r71, %r70, 1;
	rem.s32 	%r15, %r71, %r58;
	add.s32 	%r72, %r2, %r70;
	rem.s32 	%r16, %r72, %r58;
	add.s32 	%r17, %r16, %r1;
	cvt.s64.s32 	%rd31, %r17;
	add.s64 	%rd7, %rd1, %rd31;
	ld.global.u8 	%rs5, [%rd7];
	setp.ne.s16 	%p4, %rs5, 0;
	@%p4 bra 	$L__BB1_8;
	add.s64 	%rd33, %rd2, %rd31;
	ld.global.u8 	%rs6, [%rd33];
	setp.ne.s16 	%p5, %rs6, %rs1;
	@%p5 bra 	$L__BB1_8;
	st.global.u32 	[%rd6+-4], %r16;
	mov.b16 	%rs8, 1;
	st.global.u8 	[%rd7], %rs8;
	mov.u32 	%r100, %r11;
$L__BB1_8:
	add.s32 	%r19, %r15, %r1;
	cvt.s64.s32 	%rd34, %r19;
	add.s64 	%rd8, %rd1, %rd34;
	ld.global.u8 	%rs9, [%rd8];
	setp.ne.s16 	%p6, %rs9, 0;
	@%p6 bra 	$L__BB1_11;
	add.s64 	%rd36, %rd2, %rd34;
	ld.global.u8 	%rs10, [%rd36];
	setp.ne.s16 	%p7, %rs10, %rs1;
	@%p7 bra 	$L__BB1_11;
	add.s32 	%r20, %r100, 1;
	mul.wide.s32 	%rd37, %r100, 4;
	add.s64 	%rd38, %rd3, %rd37;
	st.global.u32 	[%rd38], %r15;
	mov.b16 	%rs12, 1;
	st.global.u8 	[%rd8], %rs12;
	mov.u32 	%r100, %r20;
$L__BB1_11:
	setp.ne.s32 	%p8, %r100, 0;
	@%p8 bra 	$L__BB1_5;
	setp.lt.s32 	%p9, %r12, %r102;
	selp.b32 	%r101, %r101, %r94, %p9;
	max.s32 	%r102, %r98, %r102;
$L__BB1_13:
	add.s32 	%r94, %r94, 1;
	setp.eq.s32 	%p10, %r94, %r58;
	@%p10 bra 	$L__BB1_14;
	bra.uni 	$L__BB1_3;
$L__BB1_14:
	setp.lt.s32 	%p11, %r58, 1;
	@%p11 bra 	$L__BB1_26;
	and.b32  	%r4, %r58, 7;
	setp.lt.u32 	%p12, %r58, 8;
	mov.b32 	%r105, 0;
	@%p12 bra 	$L__BB1_18;
	and.b32  	%r105, %r58, 2147483640;
	neg.s32 	%r104, %r105;
	add.s64 	%rd4, %rd1, 3;
	mov.u32 	%r103, %r1;
$L__BB1_17:
	.pragma "nounroll";
	cvt.s64.s32 	%rd39, %r103;
	add.s64 	%rd40, %rd4, %rd39;
	mov.b16 	%rs13, 0;
	st.global.u8 	[%rd40+-3], %rs13;
	st.global.u8 	[%rd40+-2], %rs13;
	st.global.u8 	[%rd40+-1], %rs13;
	st.global.u8 	[%rd40], %rs13;
	st.global.u8 	[%rd40+1], %rs13;
	st.global.u8 	[%rd40+2], %rs13;
	st.global.u8 	[%rd40+3], %rs13;
	st.global.u8 	[%rd40+4], %rs13;
	add.s32 	%r104, %r104, 8;
	add.s32 	%r103, %r103, 8;
	setp.ne.s32 	%p13, %r104, 0;
	@%p13 bra 	$L__BB1_17;
$L__BB1_18:
	setp.eq.s32 	%p14, %r4, 0;
	@%p14 bra 	$L__BB1_26;
	and.b32  	%r32, %r58, 3;
	setp.lt.u32 	%p15, %r4, 4;
	@%p15 bra 	$L__BB1_21;
	add.s32 	%r74, %r105, %r1;
	cvt.s64.s32 	%rd41, %r74;
	add.s64 	%rd42, %rd1, %rd41;
	mov.b16 	%rs14, 0;
	st.global.u8 	[%rd42], %rs14;
	st.global.u8 	[%rd42+1], %rs14;
	st.global.u8 	[%rd42+2], %rs14;
	st.global.u8 	[%rd42+3], %rs14;
	add.s32 	%r105, %r105, 4;
$L__BB1_21:
	setp.eq.s32 	%p16, %r32, 0;
	@%p16 bra 	$L__BB1_26;
	setp.eq.s32 	%p17, %r32, 1;
	@%p17 bra 	$L__BB1_24;
	add.s32 	%r75, %r105, %r1;
	cvt.s64.s32 	%rd43, %r75;
	add.s64 	%rd44, %rd1, %rd43;
	mov.b16 	%rs15, 0;
	st.global.u8 	[%rd44], %rs15;
	st.global.u8 	[%rd44+1], %rs15;
	add.s32 	%r105, %r105, 2;
$L__BB1_24:
	and.b32  	%r76, %r58, 1;
	setp.eq.b32 	%p18, %r76, 1;
	not.pred 	%p19, %p18;
	@%p19 bra 	$L__BB1_26;
	add.s32 	%r77, %r105, %r1;
	cvt.s64.s32 	%rd45, %r77;
	add.s64 	%rd46, %rd1, %rd45;
	mov.b16 	%rs16, 0;
	st.global.u8 	[%rd46], %rs16;
$L__BB1_26:
	add.s32 	%r79, %r101, %r1;
	cvt.s64.s32 	%rd47, %r79;
	add.s64 	%rd48, %rd2, %rd47;
	ld.global.u8 	%rs2, [%rd48];
	st.global.u32 	[%rd3], %r101;
	add.s64 	%rd49, %rd1, %rd47;
	mov.b16 	%rs17, 1;
	st.global.u8 	[%rd49], %rs17;
	add.s32 	%r37, %r58, -1;
	mov.b32 	%r110, 1;
$L__BB1_27:
	mov.u32 	%r38, %r110;
	add.s32 	%r110, %r38, -1;
	mul.wide.s32 	%rd50, %r38, 4;
	add.s64 	%rd9, %rd3, %rd50;
	ld.global.u32 	%r80, [%rd9+-4];
	add.s32 	%r81, %r80, 1;
	rem.s32 	%r40, %r81, %r58;
	add.s32 	%r82, %r37, %r80;
	rem.s32 	%r41, %r82, %r58;
	add.s32 	%r42, %r41, %r1;
	cvt.s64.s32 	%rd51, %r42;
	add.s64 	%rd10, %rd1, %rd51;
	ld.global.u8 	%rs18, [%rd10];
	setp.ne.s16 	%p20, %rs18, 0;
	@%p20 bra 	$L__BB1_30;
	add.s64 	%rd53, %rd2, %rd51;
	ld.global.u8 	%rs19, [%rd53];
	setp.ne.s16 	%p21, %rs19, %rs2;
	@%p21 bra 	$L__BB1_30;
	st.global.u32 	[%rd9+-4], %r41;
	mov.b16 	%rs21, 1;
	st.global.u8 	[%rd10], %rs21;
	mov.u32 	%r110, %r38;
$L__BB1_30:
	add.s32 	%r44, %r40, %r1;
	cvt.s64.s32 	%rd54, %r44;
	add.s64 	%rd11, %rd1, %rd54;
	ld.global.u8 	%rs22, [%rd11];
	setp.ne.s16 	%p22, %rs22, 0;
	@%p22 bra 	$L__BB1_33;
	add.s64 	%rd56, %rd2, %rd54;
	ld.global.u8 	%rs23, [%rd56];
	setp.ne.s16 	%p23, %rs23, %rs2;
	@%p23 bra 	$L__BB1_33;
	add.s32 	%r45, %r110, 1;
	mul.wide.s32 	%rd57, %r110, 4;
	add.s64 	%rd58, %rd3, %rd57;
	st.global.u32 	[%rd58], %r40;
	mov.b16 	%rs25, 1;
	st.global.u8 	[%rd11], %rs25;
	mov.u32 	%r110, %r45;
$L__BB1_33:
	setp.ne.s32 	%p24, %r110, 0;
	@%p24 bra 	$L__BB1_27;
	setp.lt.s32 	%p25, %r58, 1;
	@%p25 bra 	$L__BB1_45;
	cvta.to.global.u64 	%rd59, %rd17;
	add.s64 	%rd12, %rd59, -4;
	mov.b32 	%r111, 0;
$L__BB1_36:
	add.s32 	%r84, %r111, %r1;
	cvt.s64.s32 	%rd60, %r84;
	add.s64 	%rd13, %rd1, %rd60;
	ld.global.u8 	%rs26, [%rd13];
	setp.ne.s16 	%p26, %rs26, 0;
	@%p26 bra 	$L__BB1_44;
	st.global.u32 	[%rd3], %r111;
	mov.b16 	%rs27, 1;
	st.global.u8 	[%rd13], %rs27;
	mov.b32 	%r113, 0;
	mov.b32 	%r112, 1;
$L__BB1_38:
	mov.u32 	%r49, %r113;
	add.s32 	%r115, %r112, -1;
	mul.wide.s32 	%rd61, %r112, 4;
	add.s64 	%rd14, %rd3, %rd61;
	ld.global.u32 	%r87, [%rd14+-4];
	add.s32 	%r88, %r87, 1;
	rem.s32 	%r51, %r88, %r58;
	add.s32 	%r89, %r37, %r87;
	rem.s32 	%r52, %r89, %r58;
	add.s32 	%r90, %r52, %r1;
	cvt.s64.s32 	%rd62, %r90;
	add.s64 	%rd15, %rd1, %rd62;
	ld.global.u8 	%rs28, [%rd15];
	setp.ne.s16 	%p27, %rs28, 0;
	@%p27 bra 	$L__BB1_40;
	st.global.u32 	[%rd14+-4], %r52;
	mov.b16 	%rs29, 1;
	st.global.u8 	[%rd15], %rs29;
	mov.u32 	%r115, %r112;
$L__BB1_40:
	add.s32 	%r91, %r51, %r1;
	cvt.s64.s32 	%rd63, %r91;
	add.s64 	%rd16, %rd1, %rd63;
	ld.global.u8 	%rs30, [%rd16];
	setp.ne.s16 	%p28, %rs30, 0;
	@%p28 bra 	$L__BB1_42;
	add.s32 	%r54, %r115, 1;
	mul.wide.s32 	%rd64, %r115, 4;
	add.s64 	%rd65, %rd3, %rd64;
	st.global.u32 	[%rd65], %r51;
	mov.b16 	%rs31, 1;
	st.global.u8 	[%rd16], %rs31;
	mov.u32 	%r115, %r54;
$L__BB1_42:
	setp.ne.s32 	%p29, %r115, 0;
	add.s32 	%r113, %r49, 1;
	mov.u32 	%r112, %r115;
	@%p29 bra 	$L__BB1_38;
	mul.wide.u32 	%rd66, %r49, 4;
	add.s64 	%rd67, %rd12, %rd66;
	atom.global.add.u32 	%r92, [%rd67+4], 1;
$L__BB1_44:
	add.s32 	%r111, %r111, 1;
	setp.ne.s32 	%p30, %r111, %r58;
	@%p30 bra 	$L__BB1_36;
$L__BB1_45:
	ret;

}
	// .globl	_Z20initializePopulationP24curandStatePhilox4_32_10Pcii
.visible .entry _Z20initializePopulationP24curandStatePhilox4_32_10Pcii(
	.param .u64 .ptr .align 1 _Z20initializePopulationP24curandStatePhilox4_32_10Pcii_param_0,
	.param .u64 .ptr .align 1 _Z20initializePopulationP24curandStatePhilox4_32_10Pcii_param_1,
	.param .u32 _Z20initializePopulationP24curandStatePhilox4_32_10Pcii_param_2,
	.param .u32 _Z20initializePopulationP24curandStatePhilox4_32_10Pcii_param_3
)
{
	.reg .pred 	%p<10>;
	.reg .b32 	%r<143>;
	.reg .b64 	%rd<9>;

	ld.param.u64 	%rd3, [_Z20initializePopulationP24curandStatePhilox4_32_10Pcii_param_0];
	ld.param.u64 	%rd4, [_Z20initializePopulationP24curandStatePhilox4_32_10Pcii_param_1];
	ld.param.u32 	%r21, [_Z20initializePopulationP24curandStatePhilox4_32_10Pcii_param_2];
	ld.param.u32 	%r22, [_Z20initializePopulationP24curandStatePhilox4_32_10Pcii_param_3];
	setp.lt.s32 	%p1, %r21, 1;
	@%p1 bra 	$L__BB2_17;
	mov.u32 	%r23, %ntid.x;
	mov.u32 	%r24, %ctaid.x;
	mov.u32 	%r25, %tid.x;
	mad.lo.s32 	%r26, %r24, %r23, %r25;
	cvta.to.global.u64 	%rd5, %rd3;
	mul.lo.s32 	%r138, %r21, %r26;
	mul.wide.s32 	%rd6, %r26, 64;
	add.s64 	%rd1, %rd5, %rd6;
	neg.s32 	%r139, %r21;
	cvta.to.global.u64 	%rd2, %rd4;
$L__BB2_2:
	ld.global.u32 	%r27, [%rd1+40];
	add.s32 	%r5, %r27, 1;
	st.global.u32 	[%rd1+40], %r5;
	setp.eq.s32 	%p2, %r27, 1;
	@%p2 bra 	$L__BB2_6;
	setp.eq.s32 	%p3, %r27, 2;
	@%p3 bra 	$L__BB2_7;
	setp.eq.s32 	%p4, %r27, 3;
	@%p4 bra 	$L__BB2_8;
	ld.global.u32 	%r140, [%rd1+16];
	bra.uni 	$L__BB2_9;
$L__BB2_6:
	ld.global.u32 	%r140, [%rd1+20];
	bra.uni 	$L__BB2_9;
$L__BB2_7:
	ld.global.u32 	%r140, [%rd1+24];
	bra.uni 	$L__BB2_9;
$L__BB2_8:
	ld.global.u32 	%r140, [%rd1+28];
$L__BB2_9:
	setp.ne.s32 	%p5, %r5, 4;
	@%p5 bra 	$L__BB2_16;
	ld.global.v2.u32 	{%r28, %r142}, [%rd1];
	add.s32 	%r12, %r28, 1;
	setp.eq.s32 	%p6, %r12, 0;
	st.global.u32 	[%rd1], %r12;
	@%p6 bra 	$L__BB2_12;
	ld.global.u32 	%r141, [%rd1+8];
	bra.uni 	$L__BB2_15;
$L__BB2_12:
	add.s32 	%r142, %r142, 1;
	setp.ne.s32 	%p7, %r142, 0;
	st.global.u32 	[%rd1+4], %r142;
	ld.global.u32 	%r141, [%rd1+8];
	@%p7 bra 	$L__BB2_15;
	add.s32 	%r141, %r141, 1;
	setp.ne.s32 	%p8, %r141, 0;
	st.global.u32 	[%rd1+8], %r141;
	mov.b32 	%r142, 0;
	@%p8 bra 	$L__BB2_15;
	ld.global.u32 	%r31, [%rd1+12];
	add.s32 	%r32, %r31, 1;
	st.global.u32 	[%rd1+12], %r32;
	mov.b32 	%r141, 0;
	mov.u32 	%r142, %r141;
$L__BB2_15:
	ld.global.u32 	%r33, [%rd1+12];
	ld.global.v2.u32 	{%r34, %r35}, [%rd1+32];
	mov.b32 	%r36, -766435501;
	mul.hi.u32 	%r37, %r36, %r12;
	mul.lo.s32 	%r38, %r12, -766435501;
	mov.b32 	%r39, -845247145;
	mul.hi.u32 	%r40, %r39, %r141;
	mul.lo.s32 	%r41, %r141, -845247145;
	xor.b32  	%r42, %r40, %r142;
	xor.b32  	%r43, %r42, %r34;
	xor.b32  	%r44, %r33, %r37;
	xor.b32  	%r45, %r44, %r35;
	add.s32 	%r46, %r34, -1640531527;
	add.s32 	%r47, %r35, -1150833019;
	mul.hi.u32 	%r48, %r36, %r43;
	mul.lo.s32 	%r49, %r43, -766435501;
	mul.hi.u32 	%r50, %r39, %r45;
	mul.lo.s32 	%r51, %r45, -845247145;
	xor.b32  	%r52, %r41, %r50;
	xor.b32  	%r53, %r52, %r46;
	xor.b32  	%r54, %r48, %r38;
	xor.b32  	%r55, %r54, %r47;
	add.s32 	%r56, %r34, 1013904242;
	add.s32 	%r57, %r35, 1993301258;
	mul.hi.u32 	%r58, %r36, %r53;
	mul.lo.s32 	%r59, %r53, -766435501;
	mul.hi.u32 	%r60, %r39, %r55;
	mul.lo.s32 	%r61, %r55, -845247145;
	xor.b32  	%r62, %r51, %r56;
	xor.b32  	%r63, %r62, %r60;
	xor.b32  	%r64, %r57, %r49;
	xor.b32  	%r65, %r64, %r58;
	add.s32 	%r66, %r34, -626627285;
	add.s32 	%r67, %r35, 842468239;
	mul.hi.u32 	%r68, %r36, %r63;
	mul.lo.s32 	%r69, %r63, -766435501;
	mul.hi.u32 	%r70, %r39, %r65;
	mul.lo.s32 	%r71, %r65, -845247145;
	xor.b32  	%r72, %r61, %r66;
	xor.b32  	%r73, %r72, %r70;
	xor.b32  	%r74, %r59, %r67;
	xor.b32  	%r75, %r74, %r68;
	add.s32 	%r76, %r34, 2027808484;
	add.s32 	%r77, %r35, -308364780;
	mul.hi.u32 	%r78, %r36, %r73;
	mul.lo.s32 	%r79, %r73, -766435501;
	mul.hi.u32 	%r80, %r39, %r75;
	mul.lo.s32 	%r81, %r75, -845247145;
	xor.b32  	%r82, %r71, %r76;
	xor.b32  	%r83, %r82, %r80;
	xor.b32  	%r84, %r69, %r77;
	xor.b32  	%r85, %r84, %r78;
	add.s32 	%r86, %r34, 387276957;
	add.s32 	%r87, %r35, -1459197799;
	mul.hi.u32 	%r88, %r36, %r83;
	mul.lo.s32 	%r89, %r83, -766435501;
	mul.hi.u32 	%r90, %r39, %r85;
	mul.lo.s32 	%r91, %r85, -845247145;
	xor.b32  	%r92, %r81, %r86;
	xor.b32  	%r93, %r92, %r90;
	xor.b32  	%r94, %r79, %r87;
	xor.b32  	%r95, %r94, %r88;
	add.s32 	%r96, %r34, -1253254570;
	add.s32 	%r97, %r35, 1684936478;
	mul.hi.u32 	%r98, %r36, %r93;
	mul.lo.s32 	%r99, %r93, -766435501;
	mul.hi.u32 	%r100, %r39, %r95;
	mul.lo.s32 	%r101, %r95, -845247145;
	xor.b32  	%r102, %r91, %r96;
	xor.b32  	%r103, %r102, %r100;
	xor.b32  	%r104, %r89, %r97;
	xor.b32  	%r105, %r104, %r98;
	add.s32 	%r106, %r34, 1401181199;
	add.s32 	%r107, %r35, 534103459;
	mul.hi.u32 	%r108, %r36, %r103;
	mul.lo.s32 	%r109, %r103, -766435501;
	mul.hi.u32 	%r110, %r39, %r105;
	mul.lo.s32 	%r111, %r105, -845247145;
	xor.b32  	%r112, %r101, %r106;
	xor.b32  	%r113, %r112, %r110;
	xor.b32  	%r114, %r99, %r107;
	xor.b32  	%r115, %r114, %r108;
	add.s32 	%r116, %r34, -239350328;
	add.s32 	%r117, %r35, -616729560;
	mul.hi.u32 	%r118, %r36, %r113;
	mul.lo.s32 	%r119, %r113, -766435501;
	mul.hi.u32 	%r120, %r39, %r115;
	mul.lo.s32 	%r121, %r115, -845247145;
	xor.b32  	%r122, %r111, %r116;
	xor.b32  	%r123, %r122, %r120;
	xor.b32  	%r124, %r109, %r117;
	xor.b32  	%r125, %r124, %r118;
	add.s32 	%r126, %r34, -1879881855;
	add.s32 	%r127, %r35, -1767562579;
	mul.hi.u32 	%r128, %r36, %r123;
	mul.lo.s32 	%r129, %r123, -766435501;
	mul.hi.u32 	%r130, %r39, %r125;
	mul.lo.s32 	%r131, %r125, -845247145;
	xor.b32  	%r132, %r121, %r126;
	xor.b32  	%r133, %r132, %r130;
	xor.b32  	%r134, %r119, %r127;
	xor.b32  	%r135, %r134, %r128;
	st.global.v4.u32 	[%rd1+16], {%r133, %r131, %r135, %r129};
	mov.b32 	%r136, 0;
	st.global.u32 	[%rd1+40], %r136;
$L__BB2_16:
	rem.u32 	%r137, %r140, %r22;
	cvt.s64.s32 	%rd7, %r138;
	add.s64 	%rd8, %rd2, %rd7;
	st.global.u8 	[%rd8], %r137;
	add.s32 	%r139, %r139, 1;
	setp.ne.s32 	%p9, %r139, 0;
	add.s32 	%r138, %r138, 1;
	@%p9 bra 	$L__BB2_2;
$L__BB2_17:
	ret;

}
	// .globl	_Z11equilibrateP24curandStatePhilox4_32_10PcPiiiiiii
.visible .entry _Z11equilibrateP24curandStatePhilox4_32_10PcPiiiiiii(
	.param .u64 .ptr .align 1 _Z11equilibrateP24curandStatePhilox4_32_10PcPiiiiiii_param_0,
	.param .u64 .ptr .align 1 _Z11equilibrateP24curandStatePhilox4_32_10PcPiiiiiii_param_1,
	.param .u64 .ptr .align 1 _Z11equilibrateP24curandStatePhilox4_32_10PcPiiiiiii_param_2,
	.param .u32 _Z11equilibrateP24curandStatePhilox4_32_10PcPiiiiiii_param_3,
	.param .u32 _Z11equilibrateP24curandStatePhilox4_32_10PcPiiiiiii_param_4,
	.param .u32 _Z11equilibrateP24curandStatePhilox4_32_10PcPiiiiiii_param_5,
	.param .u32 _Z11equilibrateP24curandStatePhilox4_32_10PcPiiiiiii_param_6,
	.param .u32 _Z11equilibrateP24curandStatePhilox4_32_10PcPiiiiiii_param_7,
	.param .u32 _Z11equilibrateP24curandStatePhilox4_32_10PcPiiiiiii_param_8
)
{
	.reg .pred 	%p<22>;
	.reg .b16 	%rs<7>;
	.reg .b32 	%r<288>;
	.reg .b64 	%rd<19>;

	ld.param.u64 	%rd6, [_Z11equilibrateP24curandStatePhilox4_32_10PcPiiiiiii_param_0];
	ld.param.u64 	%rd8, [_Z11equilibrateP24curandStatePhilox4_32_10PcPiiiiiii_param_1];
	ld.param.u64 	%rd7, [_Z11equilibrateP24curandStatePhilox4_32_10PcPiiiiiii_param_2];
	ld.param.u32 	%r39, [_Z11equilibrateP24curandStatePhilox4_32_10PcPiiiiiii_param_4];
	ld.param.u32 	%r40, [_Z11equilibrateP24curandStatePhilox4_32_10PcPiiiiiii_param_6];
	ld.param.u32 	%r42, [_Z11equilibrateP24curandStatePhilox4_32_10PcPiiiiiii_param_7];
	ld.param.u32 	%r41, [_Z11equilibrateP24curandStatePhilox4_32_10PcPiiiiiii_param_8];
	cvta.to.global.u64 	%rd1, %rd8;
	mov.u32 	%r43, %tid.x;
	mov.u32 	%r1, %ctaid.x;
	mov.u32 	%r44, %ntid.x;
	mad.lo.s32 	%r2, %r1, %r44, %r43;
	mul.lo.s32 	%r3, %r39, %r2;
	mul.lo.s32 	%r4, %r42, %r39;
	setp.lt.s32 	%p1, %r4, 1;
	@%p1 bra 	$L__BB3_33;
	cvta.to.global.u64 	%rd9, %rd6;
	cvta.to.global.u64 	%rd10, %rd7;
	mul.wide.u32 	%rd11, %r1, 64;
	add.s64 	%rd2, %rd9, %rd11;
	mul.wide.s32 	%rd12, %r2, 64;
	add.s64 	%rd3, %rd9, %rd12;
	add.s32 	%r5, %r39, -1;
	mul.wide.s32 	%rd13, %r2, 4;
	add.s64 	%rd4, %rd10, %rd13;
	neg.s32 	%r281, %r4;
$L__BB3_2:
	ld.global.u32 	%r45, [%rd2+40];
	add.s32 	%r8, %r45, 1;
	st.global.u32 	[%rd2+40], %r8;
	setp.eq.s32 	%p2, %r45, 1;
	@%p2 bra 	$L__BB3_6;
	setp.eq.s32 	%p3, %r45, 2;
	@%p3 bra 	$L__BB3_7;
	setp.eq.s32 	%p4, %r45, 3;
	@%p4 bra 	$L__BB3_8;
	ld.global.u32 	%r282, [%rd2+16];
	bra.uni 	$L__BB3_9;
$L__BB3_6:
	ld.global.u32 	%r282, [%rd2+20];
	bra.uni 	$L__BB3_9;
$L__BB3_7:
	ld.global.u32 	%r282, [%rd2+24];
	bra.uni 	$L__BB3_9;
$L__BB3_8:
	ld.global.u32 	%r282, [%rd2+28];
$L__BB3_9:
	setp.ne.s32 	%p5, %r8, 4;
	@%p5 bra 	$L__BB3_16;
	ld.global.v2.u32 	{%r46, %r284}, [%rd2];
	add.s32 	%r15, %r46, 1;
	setp.eq.s32 	%p6, %r15, 0;
	st.global.u32 	[%rd2], %r15;
	@%p6 bra 	$L__BB3_12;
	ld.global.u32 	%r283, [%rd2+8];
	bra.uni 	$L__BB3_15;
$L__BB3_12:
	add.s32 	%r284, %r284, 1;
	setp.ne.s32 	%p7, %r284, 0;
	st.global.u32 	[%rd2+4], %r284;
	ld.global.u32 	%r283, [%rd2+8];
	@%p7 bra 	$L__BB3_15;
	add.s32 	%r283, %r283, 1;
	setp.ne.s32 	%p8, %r283, 0;
	st.global.u32 	[%rd2+8], %r283;
	mov.b32 	%r284, 0;
	@%p8 bra 	$L__BB3_15;
	ld.global.u32 	%r49, [%rd2+12];
	add.s32 	%r50, %r49, 1;
	st.global.u32 	[%rd2+12], %r50;
	mov.b32 	%r283, 0;
	mov.u32 	%r284, %r283;
$L__BB3_15:
	ld.global.u32 	%r51, [%rd2+12];
	ld.global.v2.u32 	{%r52, %r53}, [%rd2+32];
	mov.b32 	%r54, -766435501;
	mul.hi.u32 	%r55, %r54, %r15;
	mul.lo.s32 	%r56, %r15, -766435501;
	mov.b32 	%r57, -845247145;
	mul.hi.u32 	%r58, %r57, %r283;
	mul.lo.s32 	%r59, %r283, -845247145;
	xor.b32  	%r60, %r58, %r284;
	xor.b32  	%r61, %r60, %r52;
	xor.b32  	%r62, %r51, %r55;
	xor.b32  	%r63, %r62, %r53;
	add.s32 	%r64, %r52, -1640531527;
	add.s32 	%r65, %r53, -1150833019;
	mul.hi.u32 	%r66, %r54, %r61;
	mul.lo.s32 	%r67, %r61, -766435501;
	mul.hi.u32 	%r68, %r57, %r63;
	mul.lo.s32 	%r69, %r63, -845247145;
	xor.b32  	%r70, %r59, %r68;
	xor.b32  	%r71, %r70, %r64;
	xor.b32  	%r72, %r66, %r56;
	xor.b32  	%r73, %r72, %r65;
	add.s32 	%r74, %r52, 1013904242;
	add.s32 	%r75, %r53, 1993301258;
	mul.hi.u32 	%r76, %r54, %r71;
	mul.lo.s32 	%r77, %r71, -766435501;
	mul.hi.u32 	%r78, %r57, %r73;
	mul.lo.s32 	%r79, %r73, -845247145;
	xor.b32  	%r80, %r69, %r74;
	xor.b32  	%r81, %r80, %r78;
	xor.b32  	%r82, %r75, %r67;
	xor.b32  	%r83, %r82, %r76;
	add.s32 	%r84, %r52, -626627285;
	add.s32 	%r85, %r53, 842468239;
	mul.hi.u32 	%r86, %r54, %r81;
	mul.lo.s32 	%r87, %r81, -766435501;
	mul.hi.u32 	%r88, %r57, %r83;
	mul.lo.s32 	%r89, %r83, -845247145;
	xor.b32  	%r90, %r79, %r84;
	xor.b32  	%r91, %r90, %r88;
	xor.b32  	%r92, %r77, %r85;
	xor.b32  	%r93, %r92, %r86;
	add.s32 	%r94, %r52, 2027808484;
	add.s32 	%r95, %r53, -308364780;
	mul.hi.u32 	%r96, %r54, %r91;
	mul.lo.s32 	%r97, %r91, -766435501;
	mul.hi.u32 	%r98, %r57, %r93;
	mul.lo.s32 	%r99, %r93, -845247145;
	xor.b32  	%r100, %r89, %r94;
	xor.b32  	%r101, %r100, %r98;
	xor.b32  	%r102, %r87, %r95;
	xor.b32  	%r103, %r102, %r96;
	add.s32 	%r104, %r52, 387276957;
	add.s32 	%r105, %r53, -1459197799;
	mul.hi.u32 	%r106, %r54, %r101;
	mul.lo.s32 	%r107, %r101, -766435501;
	mul.hi.u32 	%r108, %r57, %r103;
	mul.lo.s32 	%r109, %r103, -845247145;
	xor.b32  	%r110, %r99, %r104;
	xor.b32  	%r111, %r110, %r108;
	xor.b32  	%r112, %r97, %r105;
	xor.b32  	%r113, %r112, %r106;
	add.s32 	%r114, %r52, -1253254570;
	add.s32 	%r115, %r53, 1684936478;
	mul.hi.u32 	%r116, %r54, %r111;
	mul.lo.s32 	%r117, %r111, -766435501;
	mul.hi.u32 	%r118, %r57, %r113;
	mul.lo.s32 	%r119, %r113, -845247145;
	xor.b32  	%r120, %r109, %r114;
	xor.b32  	%r121, %r120, %r118;
	xor.b32  	%r122, %r107, %r115;
	xor.b32  	%r123, %r122, %r116;
	add.s32 	%r124, %r52, 1401181199;
	add.s32 	%r125, %r53, 534103459;
	mul.hi.u32 	%r126, %r54, %r121;
	mul.lo.s32 	%r127, %r121, -766435501;
	mul.hi.u32 	%r128, %r57, %r123;
	mul.lo.s32 	%r129, %r123, -845247145;
	xor.b32  	%r130, %r119, %r124;
	xor.b32  	%r131, %r130, %r128;
	xor.b32  	%r132, %r117, %r125;
	xor.b32  	%r133, %r132, %r126;
	add.s32 	%r134, %r52, -239350328;
	add.s32 	%r135, %r53, -616729560;
	mul.hi.u32 	%r136, %r54, %r131;
	mul.lo.s32 	%r137, %r131, -766435501;
	mul.hi.u32 	%r138, %r57, %r133;
	mul.lo.s32 	%r139, %r133, -845247145;
	xor.b32  	%r140, %r129, %r134;
	xor.b32  	%r141, %r140, %r138;
	xor.b32  	%r142, %r127, %r135;
	xor.b32  	%r143, %r142, %r136;
	add.s32 	%r144, %r52, -1879881855;
	add.s32 	%r145, %r53, -1767562579;
	mul.hi.u32 	%r146, %r54, %r141;
	mul.lo.s32 	%r147, %r141, -766435501;
	mul.hi.u32 	%r148, %r57, %r143;
	mul.lo.s32 	%r149, %r143, -845247145;
	xor.b32  	%r150, %r139, %r144;
	xor.b32  	%r151, %r150, %r148;
	xor.b32  	%r152, %r137, %r145;
	xor.b32  	%r153, %r152, %r146;
	st.global.v4.u32 	[%rd2+16], {%r151, %r149, %r153, %r147};
	mov.b32 	%r154, 0;
	st.global.u32 	[%rd2+40], %r154;
$L__BB3_16:
	rem.u32 	%r22, %r282, %r39;
	add.s32 	%r156, %r22, %r3;
	cvt.s64.s32 	%rd14, %r156;
	add.s64 	%rd5, %rd1, %rd14;
	ld.global.u8 	%rs1, [%rd5];
	ld.global.u32 	%r155, [%rd3+40];
	add.s32 	%r23, %r155, 1;
	st.global.u32 	[%rd3+40], %r23;
	setp.eq.s32 	%p9, %r155, 1;
	@%p9 bra 	$L__BB3_20;
	setp.eq.s32 	%p10, %r155, 2;
	@%p10 bra 	$L__BB3_21;
	setp.eq.s32 	%p11, %r155, 3;
	@%p11 bra 	$L__BB3_22;
	ld.global.u32 	%r285, [%rd3+16];
	bra.uni 	$L__BB3_23;
$L__BB3_20:
	ld.global.u32 	%r285, [%rd3+20];
	bra.uni 	$L__BB3_23;
$L__BB3_21:
	ld.global.u32 	%r285, [%rd3+24];
	bra.uni 	$L__BB3_23;
$L__BB3_22:
	ld.global.u32 	%r285, [%rd3+28];
$L__BB3_23:
	setp.ne.s32 	%p12, %r23, 4;
	@%p12 bra 	$L__BB3_30;
	ld.global.v2.u32 	{%r157, %r287}, [%rd3];
	add.s32 	%r30, %r157, 1;
	setp.eq.s32 	%p13, %r30, 0;
	st.global.u32 	[%rd3], %r30;
	@%p13 bra 	$L__BB3_26;
	ld.global.u32 	%r286, [%rd3+8];
	bra.uni 	$L__BB3_29;
$L__BB3_26:
	add.s32 	%r287, %r287, 1;
	setp.ne.s32 	%p14, %r287, 0;
	st.global.u32 	[%rd3+4], %r287;
	ld.global.u32 	%r286, [%rd3+8];
	@%p14 bra 	$L__BB3_29;
	add.s32 	%r286, %r286, 1;
	setp.ne.s32 	%p15, %r286, 0;
	st.global.u32 	[%rd3+8], %r286;
	mov.b32 	%r287, 0;
	@%p15 bra 	$L__BB3_29;
	ld.global.u32 	%r160, [%rd3+12];
	add.s32 	%r161, %r160, 1;
	st.global.u32 	[%rd3+12], %r161;
	mov.b32 	%r286, 0;
	mov.u32 	%r287, %r286;
$L__BB3_29:
	ld.global.u32 	%r162, [%rd3+12];
	ld.global.v2.u32 	{%r163, %r164}, [%rd3+32];
	mov.b32 	%r165, -766435501;
	mul.hi.u32 	%r166, %r165, %r30;
	mul.lo.s32 	%r167, %r30, -766435501;
	mov.b32 	%r168, -845247145;
	mul.hi.u32 	%r169, %r168, %r286;
	mul.lo.s32 	%r170, %r286, -845247145;
	xor.b32  	%r171, %r169, %r287;
	xor.b32  	%r172, %r171, %r163;
	xor.b32  	%r173, %r162, %r166;
	xor.b32  	%r174, %r173, %r164;
	add.s32 	%r175, %r163, -1640531527;
	add.s32 	%r176, %r164, -1150833019;
	mul.hi.u32 	%r177, %r165, %r172;
	mul.lo.s32 	%r178, %r172, -766435501;
	mul.hi.u32 	%r179, %r168, %r174;
	mul.lo.s32 	%r180, %r174, -845247145;
	xor.b32  	%r181, %r170, %r179;
	xor.b32  	%r182, %r181, %r175;
	xor.b32  	%r183, %r177, %r167;
	xor.b32  	%r184, %r183, %r176;
	add.s32 	%r185, %r163, 1013904242;
	add.s32 	%r186, %r164, 1993301258;
	mul.hi.u32 	%r187, %r165, %r182;
	mul.lo.s32 	%r188, %r182, -766435501;
	mul.hi.u32 	%r189, %r168, %r184;
	mul.lo.s32 	%r190, %r184, -845247145;
	xor.b32  	%r191, %r180, %r185;
	xor.b32  	%r192, %r191, %r189;
	xor.b32  	%r193, %r186, %r178;
	xor.b32  	%r194, %r193, %r187;
	add.s32 	%r195, %r163, -626627285;
	add.s32 	%r196, %r164, 842468239;
	mul.hi.u32 	%r197, %r165, %r192;
	mul.lo.s32 	%r198, %r192, -766435501;
	mul.hi.u32 	%r199, %r168, %r194;
	mul.lo.s32 	%r200, %r194, -845247145;
	xor.b32  	%r201, %r190, %r195;
	xor.b32  	%r202, %r201, %r199;
	xor.b32  	%r203, %r188, %r196;
	xor.b32  	%r204, %r203, %r197;
	add.s32 	%r205, %r163, 2027808484;
	add.s32 	%r206, %r164, -308364780;
	mul.hi.u32 	%r207, %r165, %r202;
	mul.lo.s32 	%r208, %r202, -766435501;
	mul.hi.u32 	%r209, %r168, %r204;
	mul.lo.s32 	%r210, %r204, -845247145;
	xor.b32  	%r211, %r200, %r205;
	xor.b32  	%r212, %r211, %r209;
	xor.b32  	%r213, %r198, %r206;
	xor.b32  	%r214, %r213, %r207;
	add.s32 	%r215, %r163, 387276957;
	add.s32 	%r216, %r164, -1459197799;
	mul.hi.u32 	%r217, %r165, %r212;
	mul.lo.s32 	%r218, %r212, -766435501;
	mul.hi.u32 	%r219, %r168, %r214;
	mul.lo.s32 	%r220, %r214, -845247145;
	xor.b32  	%r221, %r210, %r215;
	xor.b32  	%r222, %r221, %r219;
	xor.b32  	%r223, %r208, %r216;
	xor.b32  	%r224, %r223, %r217;
	add.s32 	%r225, %r163, -1253254570;
	add.s32 	%r226, %r164, 1684936478;
	mul.hi.u32 	%r227, %r165, %r222;
	mul.lo.s32 	%r228, %r222, -766435501;
	mul.hi.u32 	%r229, %r168, %r224;
	mul.lo.s32 	%r230, %r224, -845247145;
	xor.b32  	%r231, %r220, %r225;
	xor.b32  	%r232, %r231, %r229;
	xor.b32  	%r233, %r218, %r226;
	xor.b32  	%r234, %r233, %r227;
	add.s32 	%r235, %r163, 1401181199;
	add.s32 	%r236, %r164, 534103459;
	mul.hi.u32 	%r237, %r165, %r232;
	mul.lo.s32 	%r238, %r232, -766435501;
	mul.hi.u32 	%r239, %r168, %r234;
	mul.lo.s32 	%r240, %r234, -845247145;
	xor.b32  	%r241, %r230, %r235;
	xor.b32  	%r242, %r241, %r239;
	xor.b32  	%r243, %r228, %r236;
	xor.b32  	%r244, %r243, %r237;
	add.s32 	%r245, %r163, -239350328;
	add.s32 	%r246, %r164, -616729560;
	mul.hi.u32 	%r247, %r165, %r242;
	mul.lo.s32 	%r248, %r242, -766435501;
	mul.hi.u32 	%r249, %r168, %r244;
	mul.lo.s32 	%r250, %r244, -845247145;
	xor.b32  	%r251, %r240, %r245;
	xor.b32  	%r252, %r251, %r249;
	xor.b32  	%r253, %r238, %r246;
	xor.b32  	%r254, %r253, %r247;
	add.s32 	%r255, %r163, -1879881855;
	add.s32 	%r256, %r164, -1767562579;
	mul.hi.u32 	%r257, %r165, %r252;
	mul.lo.s32 	%r258, %r252, -766435501;
	mul.hi.u32 	%r259, %r168, %r254;
	mul.lo.s32 	%r260, %r254, -845247145;
	xor.b32  	%r261, %r250, %r255;
	xor.b32  	%r262, %r261, %r259;
	xor.b32  	%r263, %r248, %r256;
	xor.b32  	%r264, %r263, %r257;
	st.global.v4.u32 	[%rd3+16], {%r262, %r260, %r264, %r258};
	mov.b32 	%r265, 0;
	st.global.u32 	[%rd3+40], %r265;
$L__BB3_30:
	rem.u32 	%r266, %r285, %r40;
	cvt.u16.u32 	%rs2, %r266;
	and.b16  	%rs3, %rs2, 255;
	add.s32 	%r267, %r22, 1;
	rem.s32 	%r268, %r267, %r39;
	add.s32 	%r269, %r5, %r22;
	rem.s32 	%r270, %r269, %r39;
	add.s32 	%r271, %r270, %r3;
	cvt.s64.s32 	%rd15, %r271;
	add.s64 	%rd16, %rd1, %rd15;
	ld.global.u8 	%rs4, [%rd16];
	add.s32 	%r272, %r268, %r3;
	cvt.s64.s32 	%rd17, %r272;
	add.s64 	%rd18, %rd1, %rd17;
	ld.global.u8 	%rs5, [%rd18];
	setp.eq.s16 	%p16, %rs4, %rs3;
	selp.s32 	%r273, -1, 0, %p16;
	setp.eq.s16 	%p17, %rs5, %rs3;
	selp.s32 	%r274, -1, 0, %p17;
	setp.eq.s16 	%p18, %rs1, %rs4;
	selp.u32 	%r275, 1, 0, %p18;
	setp.eq.s16 	%p19, %rs1, %rs5;
	selp.u32 	%r276, 1, 0, %p19;
	add.s32 	%r277, %r273, %r275;
	add.s32 	%r278, %r277, %r276;
	add.s32 	%r279, %r278, %r274;
	ld.global.u32 	%r280, [%rd4];
	add.s32 	%r37, %r279, %r280;
	setp.ge.s32 	%p20, %r37, %r41;
	@%p20 bra 	$L__BB3_32;
	st.global.u32 	[%rd4], %r37;
	st.global.u8 	[%rd5], %rs2;
$L__BB3_32:
	add.s32 	%r281, %r281, 1;
	setp.ne.s32 	%p21, %r281, 0;
	@%p21 bra 	$L__BB3_2;
$L__BB3_33:
	ret;

}
	// .globl	_Z14updateReplicasPcPiS0_i
.visible .entry _Z14updateReplicasPcPiS0_i(
	.param .u64 .ptr .align 1 _Z14updateReplicasPcPiS0_i_param_0,
	.param .u64 .ptr .align 1 _Z14updateReplicasPcPiS0_i_param_1,
	.param .u64 .ptr .align 1 _Z14updateReplicasPcPiS0_i_param_2,
	.param .u32 _Z14updateReplicasPcPiS0_i_param_3
)
{
	.reg .pred 	%p<11>;
	.reg .b16 	%rs<30>;
	.reg .b32 	%r<50>;
	.reg .b64 	%rd<30>;

	ld.param.u64 	%rd5, [_Z14updateReplicasPcPiS0_i_param_0];
	ld.param.u64 	%rd4, [_Z14updateReplicasPcPiS0_i_param_1];
	ld.param.u64 	%rd6, [_Z14updateReplicasPcPiS0_i_param_2];
	ld.param.u32 	%r29, [_Z14updateReplicasPcPiS0_i_param_3];
	cvta.to.global.u64 	%rd1, %rd5;
	cvta.to.global.u64 	%rd7, %rd6;
	mov.u32 	%r30, %tid.x;
	mov.u32 	%r31, %ctaid.x;
	mov.u32 	%r32, %ntid.x;
	mad.lo.s32 	%r1, %r31, %r32, %r30;
	mul.lo.s32 	%r2, %r29, %r1;
	mul.wide.s32 	%rd8, %r1, 4;
	add.s64 	%rd2, %rd7, %rd8;
	ld.global.u32 	%r33, [%rd2];
	mul.lo.s32 	%r3, %r33, %r29;
	setp.eq.s32 	%p1, %r33, %r1;
	@%p1 bra 	$L__BB4_15;
	setp.lt.s32 	%p2, %r29, 1;
	@%p2 bra 	$L__BB4_14;
	and.b32  	%r4, %r29, 15;
	setp.lt.u32 	%p3, %r29, 16;
	mov.b32 	%r45, 0;
	@%p3 bra 	$L__BB4_5;
	and.b32  	%r45, %r29, 2147483632;
	neg.s32 	%r43, %r45;
	add.s64 	%rd3, %rd1, 7;
	mov.u32 	%r41, %r2;
	mov.u32 	%r42, %r3;
$L__BB4_4:
	.pragma "nounroll";
	cvt.s64.s32 	%rd9, %r42;
	add.s64 	%rd10, %rd3, %rd9;
	cvt.s64.s32 	%rd11, %r41;
	add.s64 	%rd12, %rd3, %rd11;
	ld.global.u8 	%rs1, [%rd10+-7];
	st.global.u8 	[%rd12+-7], %rs1;
	ld.global.u8 	%rs2, [%rd10+-6];
	st.global.u8 	[%rd12+-6], %rs2;
	ld.global.u8 	%rs3, [%rd10+-5];
	st.global.u8 	[%rd12+-5], %rs3;
	ld.global.u8 	%rs4, [%rd10+-4];
	st.global.u8 	[%rd12+-4], %rs4;
	ld.global.u8 	%rs5, [%rd10+-3];
	st.global.u8 	[%rd12+-3], %rs5;
	ld.global.u8 	%rs6, [%rd10+-2];
	st.global.u8 	[%rd12+-2], %rs6;
	ld.global.u8 	%rs7, [%rd10+-1];
	st.global.u8 	[%rd12+-1], %rs7;
	ld.global.u8 	%rs8, [%rd10];
	st.global.u8 	[%rd12], %rs8;
	ld.global.u8 	%rs9, [%rd10+1];
	st.global.u8 	[%rd12+1], %rs9;
	ld.global.u8 	%rs10, [%rd10+2];
	st.global.u8 	[%rd12+2], %rs10;
	ld.global.u8 	%rs11, [%rd10+3];
	st.global.u8 	[%rd12+3], %rs11;
	ld.global.u8 	%rs12, [%rd10+4];
	st.global.u8 	[%rd12+4], %rs12;
	ld.global.u8 	%rs13, [%rd10+5];
	st.global.u8 	[%rd12+5], %rs13;
	ld.global.u8 	%rs14, [%rd10+6];
	st.global.u8 	[%rd12+6], %rs14;
	ld.global.u8 	%rs15, [%rd10+7];
	st.global.u8 	[%rd12+7], %rs15;
	ld.global.u8 	%rs16, [%rd10+8];
	st.global.u8 	[%rd12+8], %rs16;
	add.s32 	%r43, %r43, 16;
	add.s32 	%r42, %r42, 16;
	add.s32 	%r41, %r41, 16;
	setp.ne.s32 	%p4, %r43, 0;
	@%p4 bra 	$L__BB4_4;
$L__BB4_5:
	setp.eq.s32 	%p5, %r4, 0;
	@%p5 bra 	$L__BB4_14;
	and.b32  	%r14, %r29, 7;
	setp.lt.u32 	%p6, %r4, 8;
	@%p6 bra 	$L__BB4_8;
	add.s32 	%r35, %r45, %r3;
	cvt.s64.s32 	%rd13, %r35;
	add.s64 	%rd14, %rd1, %rd13;
	ld.global.u8 	%rs17, [%rd14];
	add.s32 	%r36, %r45, %r2;
	cvt.s64.s32 	%rd15, %r36;
	add.s64 	%rd16, %rd1, %rd15;
	st.global.u8 	[%rd16], %rs17;
	ld.global.u8 	%rs18, [%rd14+1];
	st.global.u8 	[%rd16+1], %rs18;
	ld.global.u8 	%rs19, [%rd14+2];
	st.global.u8 	[%rd16+2], %rs19;
	ld.global.u8 	%rs20, [%rd14+3];
	st.global.u8 	[%rd16+3], %rs20;
	ld.global.u8 	%rs21, [%rd14+4];
	st.global.u8 	[%rd16+4], %rs21;
	ld.global.u8 	%rs22, [%rd14+5];
	st.global.u8 	[%rd16+5], %rs22;
	ld.global.u8 	%rs23, [%rd14+6];
	st.global.u8 	[%rd16+6], %rs23;
	ld.global.u8 	%rs24, [%rd14+7];
	st.global.u8 	[%rd16+7], %rs24;
	add.s32 	%r45, %r45, 8;
$L__BB4_8:
	setp.eq.s32 	%p7, %r14, 0;
	@%p7 bra 	$L__BB4_14;
	and.b32  	%r17, %r29, 3;
	setp.lt.u32 	%p8, %r14, 4;
	@%p8 bra 	$L__BB4_11;
	add.s32 	%r37, %r45, %r3;
	cvt.s64.s32 	%rd17, %r37;
	add.s64 	%rd18, %rd1, %rd17;
	ld.global.u8 	%rs25, [%rd18];
	add.s32 	%r38, %r45, %r2;
	cvt.s64.s32 	%rd19, %r38;
	add.s64 	%rd20, %rd1, %rd19;
	st.global.u8 	[%rd20], %rs25;
	ld.global.u8 	%rs26, [%rd18+1];
	st.global.u8 	[%rd20+1], %rs26;
	ld.global.u8 	%rs27, [%rd18+2];
	st.global.u8 	[%rd20+2], %rs27;
	ld.global.u8 	%rs28, [%rd18+3];
	st.global.u8 	[%rd20+3], %rs28;
	add.s32 	%r45, %r45, 4;
$L__BB4_11:
	setp.eq.s32 	%p9, %r17, 0;
	@%p9 bra 	$L__BB4_14;
	add.s32 	%r49, %r45, %r2;
	add.s32 	%r48, %r45, %r3;
	neg.s32 	%r47, %r17;
$L__BB4_13:
	.pragma "nounroll";
	cvt.s64.s32 	%rd21, %r49;
	add.s64 	%rd22, %rd1, %rd21;
	cvt.s64.s32 	%rd23, %r48;
	add.s64 	%rd24, %rd1, %rd23;
	ld.global.u8 	%rs29, [%rd24];
	st.global.u8 	[%rd22], %rs29;
	add.s32 	%r49, %r49, 1;
	add.s32 	%r48, %r48, 1;
	add.s32 	%r47, %r47, 1;
	setp.ne.s32 	%p10, %r47, 0;
	@%p10 bra 	$L__BB4_13;
$L__BB4_14:
	cvta.to.global.u64 	%rd25, %rd4;
	ld.global.u32 	%r39, [%rd2];
	mul.wide.s32 	%rd26, %r39, 4;
	add.s64 	%rd27, %rd25, %rd26;
	ld.global.u32 	%r40, [%rd27];
	add.s64 	%rd29, %rd25, %rd8;
	st.global.u32 	[%rd29], %r40;
$L__BB4_15:
	ret;

}
	// .globl	_Z12setup_kernelP24curandStatePhilox4_32_10i
.visible .entry _Z12setup_kernelP24curandStatePhilox4_32_10i(
	.param .u64 .ptr .align 1 _Z12setup_kernelP24curandStatePhilox4_32_10i_param_0,
	.param .u32 _Z12setup_kernelP24curandStatePhilox4_32_10i_param_1
)
{
	.reg .b32 	%r<106>;
	.reg .b64 	%rd<6>;

	ld.param.u64 	%rd1, [_Z12setup_kernelP24curandStatePhilox4_32_10i_param_0];
	ld.param.u32 	%r1, [_Z12setup_kernelP24curandStatePhilox4_32_10i_param_1];
	cvta.to.global.u64 	%rd2, %rd1;
	mov.u32 	%r2, %tid.x;
	mov.u32 	%r3, %ctaid.x;
	mov.u32 	%r4, %ntid.x;
	mad.lo.s32 	%r5, %r3, %r4, %r2;
	mul.wide.s32 	%rd3, %r5, 64;
	add.s64 	%rd4, %rd2, %rd3;
	shr.s32 	%r6, %r1, 31;
	mov.b32 	%r7, 0;
	st.global.v4.u32 	[%rd4+32], {%r1, %r6, %r7, %r7};
	st.global.v2.u32 	[%rd4+48], {%r7, %r7};
	mov.b64 	%rd5, 0;
	st.global.u64 	[%rd4+56], %rd5;
	shr.s32 	%r8, %r5, 31;
	mov.b32 	%r9, -766435501;
	mul.hi.u32 	%r10, %r9, %r7;
	mov.b32 	%r11, -845247145;
	mul.hi.u32 	%r12, %r11, %r5;
	mul.lo.s32 	%r13, %r5, -845247145;
	xor.b32  	%r14, %r12, %r1;
	xor.b32  	%r15, %r10, %r8;
	xor.b32  	%r16, %r15, %r6;
	add.s32 	%r17, %r1, -1640531527;
	add.s32 	%r18, %r6, -1150833019;
	mul.hi.u32 	%r19, %r9, %r14;
	mul.lo.s32 	%r20, %r14, -766435501;
	mul.hi.u32 	%r21, %r11, %r16;
	mul.lo.s32 	%r22, %r16, -845247145;
	xor.b32  	%r23, %r13, %r21;
	xor.b32  	%r24, %r23, %r17;
	xor.b32  	%r25, %r18, %r19;
	add.s32 	%r26, %r1, 1013904242;
	add.s32 	%r27, %r6, 1993301258;
	mul.hi.u32 	%r28, %r9, %r24;
	mul.lo.s32 	%r29, %r24, -766435501;
	mul.hi.u32 	%r30, %r11, %r25;
	mul.lo.s32 	%r31, %r25, -845247145;
	xor.b32  	%r32, %r22, %r26;
	xor.b32  	%r33, %r32, %r30;
	xor.b32  	%r34, %r20, %r27;
	xor.b32  	%r35, %r34, %r28;
	add.s32 	%r36, %r1, -626627285;
	add.s32 	%r37, %r6, 842468239;
	mul.hi.u32 	%r38, %r9, %r33;
	mul.lo.s32 	%r39, %r33, -766435501;
	mul.hi.u32 	%r40, %r11, %r35;
	mul.lo.s32 	%r41, %r35, -845247145;
	xor.b32  	%r42, %r31, %r36;
	xor.b32  	%r43, %r42, %r40;
	xor.b32  	%r44, %r29, %r37;
	xor.b32  	%r45, %r44, %r38;
	add.s32 	%r46, %r1, 2027808484;
	add.s32 	%r47, %r6, -308364780;
	mul.hi.u32 	%r48, %r9, %r43;
	mul.lo.s32 	%r49, %r43, -766435501;
	mul.hi.u32 	%r50, %r11, %r45;
	mul.lo.s32 	%r51, %r45, -845247145;
	xor.b32  	%r52, %r41, %r46;
	xor.b32  	%r53, %r52, %r50;
	xor.b32  	%r54, %r39, %r47;
	xor.b32  	%r55, %r54, %r48;
	add.s32 	%r56, %r1, 387276957;
	add.s32 	%r57, %r6, -1459197799;
	mul.hi.u32 	%r58, %r9, %r53;
	mul.lo.s32 	%r59, %r53, -766435501;
	mul.hi.u32 	%r60, %r11, %r55;
	mul.lo.s32 	%r61, %r55, -845247145;
	xor.b32  	%r62, %r51, %r56;
	xor.b32  	%r63, %r62, %r60;
	xor.b32  	%r64, %r49, %r57;
	xor.b32  	%r65, %r64, %r58;
	add.s32 	%r66, %r1, -1253254570;
	add.s32 	%r67, %r6, 1684936478;
	mul.hi.u32 	%r68, %r9, %r63;
	mul.lo.s32 	%r69, %r63, -766435501;
	mul.hi.u32 	%r70, %r11, %r65;
	mul.lo.s32 	%r71, %r65, -845247145;
	xor.b32  	%r72, %r61, %r66;
	xor.b32  	%r73, %r72, %r70;
	xor.b32  	%r74, %r59, %r67;
	xor.b32  	%r75, %r74, %r68;
	add.s32 	%r76, %r1, 1401181199;
	add.s32 	%r77, %r6, 534103459;
	mul.hi.u32 	%r78, %r9, %r73;
	mul.lo.s32 	%r79, %r73, -766435501;
	mul.hi.u32 	%r80, %r11, %r75;
	mul.lo.s32 	%r81, %r75, -845247145;
	xor.b32  	%r82, %r71, %r76;
	xor.b32  	%r83, %r82, %r80;
	xor.b32  	%r84, %r69, %r77;
	xor.b32  	%r85, %r84, %r78;
	add.s32 	%r86, %r1, -239350328;
	add.s32 	%r87, %r6, -616729560;
	mul.hi.u32 	%r88, %r9, %r83;
	mul.lo.s32 	%r89, %r83, -766435501;
	mul.hi.u32 	%r90, %r11, %r85;
	mul.lo.s32 	%r91, %r85, -845247145;
	xor.b32  	%r92, %r81, %r86;
	xor.b32  	%r93, %r92, %r90;
	xor.b32  	%r94, %r79, %r87;
	xor.b32  	%r95, %r94, %r88;
	add.s32 	%r96, %r1, -1879881855;
	add.s32 	%r97, %r6, -1767562579;
	mul.hi.u32 	%r98, %r9, %r93;
	mul.lo.s32 	%r99, %r93, -766435501;
	mul.hi.u32 	%r100, %r11, %r95;
	mul.lo.s32 	%r101, %r95, -845247145;
	xor.b32  	%r102, %r91, %r96;
	xor.b32  	%r103, %r102, %r100;
	xor.b32  	%r104, %r89, %r97;
	xor.b32  	%r105, %r104, %r98;
	st.global.v4.u32 	[%rd4], {%r7, %r7, %r5, %r8};
	st.global.v4.u32 	[%rd4+16], {%r103, %r101, %r105, %r99};
	ret;

}


// ===== COMPILED SASS (sm_100) =====

	.target	sm_100

	.elftype	@"ET_EXEC"


//--------------------- .note.nv.tkinfo           --------------------------
	.section	.note.nv.tkinfo,"",@"SHT_NOTE"
	.sectionflags	@"SHF_NOTE_NV_TKINFO"
	.tkinfo
        /*0018*/ 	.word	0x00000002
        /*0030*/ 	.string	""
        /*0030*/ 	.string	"ptxas"
        /*0030*/ 	.string	"Cuda compilation tools, release 13.0, V13.0.88"
        /*0030*/ 	.string	"Build cuda_13.0.r13.0/compiler.36424714_0"
        /*0030*/ 	.string	"-arch sm_100 -m 64 "



//--------------------- .note.nv.cuinfo           --------------------------
	.section	.note.nv.cuinfo,"",@"SHT_NOTE"
	.sectionflags	@"SHF_NOTE_NV_CUINFO"
        /*0018*/ 	.short	0x0002
        /*001a*/ 	.short	0x0064
        /*001c*/ 	.short	0x0082
	.zero		2


//--------------------- .nv.info                  --------------------------
	.section	.nv.info,"",@"SHT_CUDA_INFO"
	.align	4


	//----- nvinfo : EIATTR_REGCOUNT
	.align		4
        /*0000*/ 	.byte	0x04, 0x2f
        /*0002*/ 	.short	(.L_10 - .L_9)
	.align		4
.L_9:
        /*0004*/ 	.word	index@(_Z12deviceEnergyPcPiii)
        /*0008*/ 	.word	0x00000020


	//----- nvinfo : EIATTR_FRAME_SIZE
	.align		4
.L_10:
        /*000c*/ 	.byte	0x04, 0x11
        /*000e*/ 	.short	(.L_12 - .L_11)
	.align		4
.L_11:
        /*0010*/ 	.word	index@(_Z12deviceEnergyPcPiii)
        /*0014*/ 	.word	0x00000000


	//----- nvinfo : EIATTR_REGCOUNT
	.align		4
.L_12:
        /*0018*/ 	.byte	0x04, 0x2f
        /*001a*/ 	.short	(.L_14 - .L_13)
	.align		4
.L_13:
        /*001c*/ 	.word	index@(_Z14cudaReplicaBFSPcPiiiiPbS0_S0_)
        /*0020*/ 	.word	0x0000001c


	//----- nvinfo : EIATTR_FRAME_SIZE
	.align		4
.L_14:
        /*0024*/ 	.byte	0x04, 0x11
        /*0026*/ 	.short	(.L_16 - .L_15)
	.align		4
.L_15:
        /*0028*/ 	.word	index@(_Z14cudaReplicaBFSPcPiiiiPbS0_S0_)
        /*002c*/ 	.word	0x00000000


	//----- nvinfo : EIATTR_REGCOUNT
	.align		4
.L_16:
        /*0030*/ 	.byte	0x04, 0x2f
        /*0032*/ 	.short	(.L_18 - .L_17)
	.align		4
.L_17:
        /*0034*/ 	.word	index@(_Z20initializePopulationP24curandStatePhilox4_32_10Pcii)
        /*0038*/ 	.word	0x00000014


	//----- nvinfo : EIATTR_FRAME_SIZE
	.align		4
.L_18:
        /*003c*/ 	.byte	0x04, 0x11
        /*003e*/ 	.short	(.L_20 - .L_19)
	.align		4
.L_19:
        /*0040*/ 	.word	index@(_Z20initializePopulationP24curandStatePhilox4_32_10Pcii)
        /*0044*/ 	.word	0x00000000


	//----- nvinfo : EIATTR_REGCOUNT
	.align		4
.L_20:
        /*0048*/ 	.byte	0x04, 0x2f
        /*004a*/ 	.short	(.L_22 - .L_21)
	.align		4
.L_21:
        /*004c*/ 	.word	index@(_Z11equilibrateP24curandStatePhilox4_32_10PcPiiiiiii)
        /*0050*/ 	.word	0x0000001e


	//----- nvinfo : EIATTR_FRAME_SIZE
	.align		4
.L_22:
        /*0054*/ 	.byte	0x04, 0x11
        /*0056*/ 	.short	(.L_24 - .L_23)
	.align		4
.L_23:
        /*0058*/ 	.word	index@(_Z11equilibrateP24curandStatePhilox4_32_10PcPiiiiiii)
        /*005c*/ 	.word	0x00000000


	//----- nvinfo : EIATTR_REGCOUNT
	.align		4
.L_24:
        /*0060*/ 	.byte	0x04, 0x2f
        /*0062*/ 	.short	(.L_26 - .L_25)
	.align		4
.L_25:
        /*0064*/ 	.word	index@(_Z14updateReplicasPcPiS0_i)
        /*0068*/ 	.word	0x0000001a


	//----- nvinfo : EIATTR_FRAME_SIZE
	.align		4
.L_26:
        /*006c*/ 	.byte	0x04, 0x11
        /*006e*/ 	.short	(.L_28 - .L_27)
	.align		4
.L_27:
        /*0070*/ 	.word	index@(_Z14updateReplicasPcPiS0_i)
        /*0074*/ 	.word	0x00000000


	//----- nvinfo : EIATTR_REGCOUNT
	.align		4
.L_28:
        /*0078*/ 	.byte	0x04, 0x2f
        /*007a*/ 	.short	(.L_30 - .L_29)
	.align		4
.L_29:
        /*007c*/ 	.word	index@(_Z12setup_kernelP24curandStatePhilox4_32_10i)
        /*0080*/ 	.word	0x00000016


	//----- nvinfo : EIATTR_FRAME_SIZE
	.align		4
.L_30:
        /*0084*/ 	.byte	0x04, 0x11
        /*0086*/ 	.short	(.L_32 - .L_31)
	.align		4
.L_31:
        /*0088*/ 	.word	index@(_Z12setup_kernelP24curandStatePhilox4_32_10i)
        /*008c*/ 	.word	0x00000000


	//----- nvinfo : EIATTR_MIN_STACK_SIZE
	.align		4
.L_32:
        /*0090*/ 	.byte	0x04, 0x12
        /*0092*/ 	.short	(.L_34 - .L_33)
	.align		4
.L_33:
        /*0094*/ 	.word	index@(_Z12setup_kernelP24curandStatePhilox4_32_10i)
        /*0098*/ 	.word	0x00000000


	//----- nvinfo : EIATTR_MIN_STACK_SIZE
	.align		4
.L_34:
        /*009c*/ 	.byte	0x04, 0x12
        /*009e*/ 	.short	(.L_36 - .L_35)
	.align		4
.L_35:
        /*00a0*/ 	.word	index@(_Z14updateReplicasPcPiS0_i)
        /*00a4*/ 	.word	0x00000000


	//----- nvinfo : EIATTR_MIN_STACK_SIZE
	.align		4
.L_36:
        /*00a8*/ 	.byte	0x04, 0x12
        /*00aa*/ 	.short	(.L_38 - .L_37)
	.align		4
.L_37:
        /*00ac*/ 	.word	index@(_Z11equilibrateP24curandStatePhilox4_32_10PcPiiiiiii)
        /*00b0*/ 	.word	0x00000000


	//----- nvinfo : EIATTR_MIN_STACK_SIZE
	.align		4
.L_38:
        /*00b4*/ 	.byte	0x04, 0x12
        /*00b6*/ 	.short	(.L_40 - .L_39)
	.align		4
.L_39:
        /*00b8*/ 	.word	index@(_Z20initializePopulationP24curandStatePhilox4_32_10Pcii)
        /*00bc*/ 	.word	0x00000000


	//----- nvinfo : EIATTR_MIN_STACK_SIZE
	.align		4
.L_40:
        /*00c0*/ 	.byte	0x04, 0x12
        /*00c2*/ 	.short	(.L_42 - .L_41)
	.align		4
.L_41:
        /*00c4*/ 	.word	index@(_Z14cudaReplicaBFSPcPiiiiPbS0_S0_)
        /*00c8*/ 	.word	0x00000000


	//----- nvinfo : EIATTR_MIN_STACK_SIZE
	.align		4
.L_42:
        /*00cc*/ 	.byte	0x04, 0x12
        /*00ce*/ 	.short	(.L_44 - .L_43)
	.align		4
.L_43:
        /*00d0*/ 	.word	index@(_Z12deviceEnergyPcPiii)
        /*00d4*/ 	.word	0x00000000
.L_44:


//--------------------- .nv.compat                --------------------------
	.section	.nv.compat,"",@"SHT_CUDA_COMPAT_INFO"
	.align	4
        /*0000*/ 	.byte	0x02, 0x09, 0x00, 0x00, 0x02, 0x02, 0x01, 0x00, 0x02, 0x05, 0x05, 0x00, 0x03, 0x07, 0x01, 0x01
        /*0010*/ 	.byte	0x02, 0x03, 0x00, 0x00, 0x02, 0x06, 0x01, 0x00, 0x04, 0x0b, 0x08, 0x00, 0x09, 0x00, 0x00, 0x00
        /*0020*/ 	.byte	0x00, 0x00, 0x00, 0x00


//--------------------- .nv.info._Z12setup_kernelP24curandStatePhilox4_32_10i --------------------------
	.section	.nv.info._Z12setup_kernelP24curandStatePhilox4_32_10i,"",@"SHT_CUDA_INFO"
	.sectionflags	@""
	.align	4


	//----- nvinfo : EIATTR_CUDA_API_VERSION
	.align		4
        /*0000*/ 	.byte	0x04, 0x37
        /*0002*/ 	.short	(.L_46 - .L_45)
.L_45:
        /*0004*/ 	.word	0x00000082


	//----- nvinfo : EIATTR_KPARAM_INFO
	.align		4
.L_46:
        /*0008*/ 	.byte	0x04, 0x17
        /*000a*/ 	.short	(.L_48 - .L_47)
.L_47:
        /*000c*/ 	.word	0x00000000
        /*0010*/ 	.short	0x0001
        /*0012*/ 	.short	0x0008
        /*0014*/ 	.byte	0x00, 0xf0, 0x11, 0x00


	//----- nvinfo : EIATTR_KPARAM_INFO
	.align		4
.L_48:
        /*0018*/ 	.byte	0x04, 0x17
        /*001a*/ 	.short	(.L_50 - .L_49)
.L_49:
        /*001c*/ 	.word	0x00000000
        /*0020*/ 	.short	0x0000
        /*0022*/ 	.short	0x0000
        /*0024*/ 	.byte	0x00, 0xf5, 0x21, 0x00


	//----- nvinfo : EIATTR_SPARSE_MMA_MASK
	.align		4
.L_50:
        /*0028*/ 	.byte	0x03, 0x50
        /*002a*/ 	.short	0x0000


	//----- nvinfo : EIATTR_MAXREG_COUNT
	.align		4
        /*002c*/ 	.byte	0x03, 0x1b
        /*002e*/ 	.short	0x00ff


	//----- nvinfo : EIATTR_MERCURY_ISA_VERSION
	.align		4
        /*0030*/ 	.byte	0x03, 0x5f
        /*0032*/ 	.short	0x0101


	//----- nvinfo : EIATTR_VRC_CTA_INIT_COUNT
	.align		4
        /*0034*/ 	.byte	0x02, 0x4a
	.zero		1
	.zero		1


	//----- nvinfo : EIATTR_EXIT_INSTR_OFFSETS
	.align		4
        /*0038*/ 	.byte	0x04, 0x1c
        /*003a*/ 	.short	(.L_52 - .L_51)


	//   ....[0]....
.L_51:
        /*003c*/ 	.word	0x000004d0


	//----- nvinfo : EIATTR_CBANK_PARAM_SIZE
	.align		4
.L_52:
        /*0040*/ 	.byte	0x03, 0x19
        /*0042*/ 	.short	0x000c


	//----- nvinfo : EIATTR_PARAM_CBANK
	.align		4
        /*0044*/ 	.byte	0x04, 0x0a
        /*0046*/ 	.short	(.L_54 - .L_53)
	.align		4
.L_53:
        /*0048*/ 	.word	index@(.nv.constant0._Z12setup_kernelP24curandStatePhilox4_32_10i)
        /*004c*/ 	.short	0x0380
        /*004e*/ 	.short	0x000c


	//----- nvinfo : EIATTR_SW_WAR
	.align		4
.L_54:
        /*0050*/ 	.byte	0x04, 0x36
        /*0052*/ 	.short	(.L_56 - .L_55)
.L_55:
        /*0054*/ 	.word	0x00000008
.L_56:


//--------------------- .nv.info._Z14updateReplicasPcPiS0_i --------------------------
	.section	.nv.info._Z14updateReplicasPcPiS0_i,"",@"SHT_CUDA_INFO"
	.sectionflags	@""
	.align	4


	//----- nvinfo : EIATTR_CUDA_API_VERSION
	.align		4
        /*0000*/ 	.byte	0x04, 0x37
        /*0002*/ 	.short	(.L_58 - .L_57)
.L_57:
        /*0004*/ 	.word	0x00000082


	//----- nvinfo : EIATTR_KPARAM_INFO
	.align		4
.L_58:
        /*0008*/ 	.byte	0x04, 0x17
        /*000a*/ 	.short	(.L_60 - .L_59)
.L_59:
        /*000c*/ 	.word	0x00000000
        /*0010*/ 	.short	0x0003
        /*0012*/ 	.short	0x0018
        /*0014*/ 	.byte	0x00, 0xf0, 0x11, 0x00


	//----- nvinfo : EIATTR_KPARAM_INFO
	.align		4
.L_60:
        /*0018*/ 	.byte	0x04, 0x17
        /*001a*/ 	.short	(.L_62 - .L_61)
.L_61:
        /*001c*/ 	.word	0x00000000
        /*0020*/ 	.short	0x0002
        /*0022*/ 	.short	0x0010
        /*0024*/ 	.byte	0x00, 0xf5, 0x21, 0x00


	//----- nvinfo : EIATTR_KPARAM_INFO
	.align		4
.L_62:
        /*0028*/ 	.byte	0x04, 0x17
        /*002a*/ 	.short	(.L_64 - .L_63)
.L_63:
        /*002c*/ 	.word	0x00000000
        /*0030*/ 	.short	0x0001
        /*0032*/ 	.short	0x0008
        /*0034*/ 	.byte	0x00, 0xf5, 0x21, 0x00


	//----- nvinfo : EIATTR_KPARAM_INFO
	.align		4
.L_64:
        /*0038*/ 	.byte	0x04, 0x17
        /*003a*/ 	.short	(.L_66 - .L_65)
.L_65:
        /*003c*/ 	.word	0x00000000
        /*0040*/ 	.short	0x0000
        /*0042*/ 	.short	0x0000
        /*0044*/ 	.byte	0x00, 0xf5, 0x21, 0x00


	//----- nvinfo : EIATTR_SPARSE_MMA_MASK
	.align		4
.L_66:
        /*0048*/ 	.byte	0x03, 0x50
        /*004a*/ 	.short	0x0000


	//----- nvinfo : EIATTR_MAXREG_COUNT
	.align		4
        /*004c*/ 	.byte	0x03, 0x1b
        /*004e*/ 	.short	0x00ff


	//----- nvinfo : EIATTR_MERCURY_ISA_VERSION
	.align		4
        /*0050*/ 	.byte	0x03, 0x5f
        /*0052*/ 	.short	0x0101


	//----- nvinfo : EIATTR_VRC_CTA_INIT_COUNT
	.align		4
        /*0054*/ 	.byte	0x02, 0x4a
	.zero		1
	.zero		1


	//----- nvinfo : EIATTR_EXIT_INSTR_OFFSETS
	.align		4
        /*0058*/ 	.byte	0x04, 0x1c
        /*005a*/ 	.short	(.L_68 - .L_67)


	//   ....[0]....
.L_67:
        /*005c*/ 	.word	0x000000a0


	//   ....[1]....
        /*0060*/ 	.word	0x000008d0


	//----- nvinfo : EIATTR_CBANK_PARAM_SIZE
	.align		4
.L_68:
        /*0064*/ 	.byte	0x03, 0x19
        /*0066*/ 	.short	0x001c


	//----- nvinfo : EIATTR_PARAM_CBANK
	.align		4
        /*0068*/ 	.byte	0x04, 0x0a
        /*006a*/ 	.short	(.L_70 - .L_69)
	.align		4
.L_69:
        /*006c*/ 	.word	index@(.nv.constant0._Z14updateReplicasPcPiS0_i)
        /*0070*/ 	.short	0x0380
        /*0072*/ 	.short	0x001c


	//----- nvinfo : EIATTR_SW_WAR
	.align		4
.L_70:
        /*0074*/ 	.byte	0x04, 0x36
        /*0076*/ 	.short	(.L_72 - .L_71)
.L_71:
        /*0078*/ 	.word	0x00000008
.L_72:


//--------------------- .nv.info._Z11equilibrateP24curandStatePhilox4_32_10PcPiiiiiii --------------------------
	.section	.nv.info._Z11equilibrateP24curandStatePhilox4_32_10PcPiiiiiii,"",@"SHT_CUDA_INFO"
	.sectionflags	@""
	.align	4


	//----- nvinfo : EIATTR_CUDA_API_VERSION
	.align		4
        /*0000*/ 	.byte	0x04, 0x37
        /*0002*/ 	.short	(.L_74 - .L_73)
.L_73:
        /*0004*/ 	.word	0x00000082


	//----- nvinfo : EIATTR_KPARAM_INFO
	.align		4
.L_74:
        /*0008*/ 	.byte	0x04, 0x17
        /*000a*/ 	.short	(.L_76 - .L_75)
.L_75:
        /*000c*/ 	.word	0x00000000
        /*0010*/ 	.short	0x0008
        /*0012*/ 	.short	0x002c
        /*0014*/ 	.byte	0x00, 0xf0, 0x11, 0x00


	//----- nvinfo : EIATTR_KPARAM_INFO
	.align		4
.L_76:
        /*0018*/ 	.byte	0x04, 0x17
        /*001a*/ 	.short	(.L_78 - .L_77)
.L_77:
        /*001c*/ 	.word	0x00000000
        /*0020*/ 	.short	0x0007
        /*0022*/ 	.short	0x0028
        /*0024*/ 	.byte	0x00, 0xf0, 0x11, 0x00


	//----- nvinfo : EIATTR_KPARAM_INFO
	.align		4
.L_78:
        /*0028*/ 	.byte	0x04, 0x17
        /*002a*/ 	.short	(.L_80 - .L_79)
.L_79:
        /*002c*/ 	.word	0x00000000
        /*0030*/ 	.short	0x0006
        /*0032*/ 	.short	0x0024
        /*0034*/ 	.byte	0x00, 0xf0, 0x11, 0x00


	//----- nvinfo : EIATTR_KPARAM_INFO
	.align		4
.L_80:
        /*0038*/ 	.byte	0x04, 0x17
        /*003a*/ 	.short	(.L_82 - .L_81)
.L_81:
        /*003c*/ 	.word	0x00000000
        /*0040*/ 	.short	0x0005
        /*0042*/ 	.short	0x0020
        /*0044*/ 	.byte	0x00, 0xf0, 0x11, 0x00


	//----- nvinfo : EIATTR_KPARAM_INFO
	.align		4
.L_82:
        /*0048*/ 	.byte	0x04, 0x17
        /*004a*/ 	.short	(.L_84 - .L_83)
.L_83:
        /*004c*/ 	.word	0x00000000
        /*0050*/ 	.short	0x0004
        /*0052*/ 	.short	0x001c
        /*0054*/ 	.byte	0x00, 0xf0, 0x11, 0x00


	//----- nvinfo : EIATTR_KPARAM_INFO
	.align		4
.L_84:
        /*0058*/ 	.byte	0x04, 0x17
        /*005a*/ 	.short	(.L_86 - .L_85)
.L_85:
        /*005c*/ 	.word	0x00000000
        /*0060*/ 	.short	0x0003
        /*0062*/ 	.short	0x0018
        /*0064*/ 	.byte	0x00, 0xf0, 0x11, 0x00


	//----- nvinfo : EIATTR_KPARAM_INFO
	.align		4
.L_86:
        /*0068*/ 	.byte	0x04, 0x17
        /*006a*/ 	.short	(.L_88 - .L_87)
.L_87:
        /*006c*/ 	.word	0x00000000
        /*0070*/ 	.short	0x0002
        /*0072*/ 	.short	0x0010
        /*0074*/ 	.byte	0x00, 0xf5, 0x21, 0x00


	//----- nvinfo : EIATTR_KPARAM_INFO
	.align		4
.L_88:
        /*0078*/ 	.byte	0x04, 0x17
        /*007a*/ 	.short	(.L_90 - .L_89)
.L_89:
        /*007c*/ 	.word	0x00000000
        /*0080*/ 	.short	0x0001
        /*0082*/ 	.short	0x0008
        /*0084*/ 	.byte	0x00, 0xf5, 0x21, 0x00


	//----- nvinfo : EIATTR_KPARAM_INFO
	.align		4
.L_90:
        /*0088*/ 	.byte	0x04, 0x17
        /*008a*/ 	.short	(.L_92 - .L_91)
.L_91:
        /*008c*/ 	.word	0x00000000
        /*0090*/ 	.short	0x0000
        /*0092*/ 	.short	0x0000
        /*0094*/ 	.byte	0x00, 0xf5, 0x21, 0x00


	//----- nvinfo : EIATTR_SPARSE_MMA_MASK
	.align		4
.L_92:
        /*0098*/ 	.byte	0x03, 0x50
        /*009a*/ 	.short	0x0000


	//----- nvinfo : EIATTR_MAXREG_COUNT
	.align		4
        /*009c*/ 	.byte	0x03, 0x1b
        /*009e*/ 	.short	0x00ff


	//----- nvinfo : EIATTR_MERCURY_ISA_VERSION
	.align		4
        /*00a0*/ 	.byte	0x03, 0x5f
        /*00a2*/ 	.short	0x0101


	//----- nvinfo : EIATTR_VRC_CTA_INIT_COUNT
	.align		4
        /*00a4*/ 	.byte	0x02, 0x4a
	.zero		1
	.zero		1


	//----- nvinfo : EIATTR_EXIT_INSTR_OFFSETS
	.align		4
        /*00a8*/ 	.byte	0x04, 0x1c
        /*00aa*/ 	.short	(.L_94 - .L_93)


	//   ....[0]....
.L_93:
        /*00ac*/ 	.word	0x00000070


	//   ....[1]....
        /*00b0*/ 	.word	0x000015a0


	//----- nvinfo : EIATTR_INDIRECT_BRANCH_TARGETS
	.align		4
.L_94:
        /*00b4*/ 	.byte	0x04, 0x34
        /*00b6*/ 	.short	(.L_96 - .L_95)


	//   ....[0]....
.L_95:
        /*00b8*/ 	.word	.L_x_66@srel
        /*00bc*/ 	.short	0x0
        /*00be*/ 	.short	0x0
        /*00c0*/ 	.word	0x3
        /*00c4*/ 	.word	.L_x_67@srel
        /*00c8*/ 	.word	.L_x_68@srel
        /*00cc*/ 	.word	.L_x_69@srel


	//   ....[1]....
        /*00d0*/ 	.word	.L_x_70@srel
        /*00d4*/ 	.short	0x0
        /*00d6*/ 	.short	0x0
        /*00d8*/ 	.word	0x3
        /*00dc*/ 	.word	.L_x_71@srel
        /*00e0*/ 	.word	.L_x_72@srel
        /*00e4*/ 	.word	.L_x_73@srel


	//----- nvinfo : EIATTR_CRS_STACK_SIZE
	.align		4
.L_96:
        /*00e8*/ 	.byte	0x04, 0x1e
        /*00ea*/ 	.short	(.L_98 - .L_97)
.L_97:
        /*00ec*/ 	.word	0x00000000


	//----- nvinfo : EIATTR_CBANK_PARAM_SIZE
	.align		4
.L_98:
        /*00f0*/ 	.byte	0x03, 0x19
        /*00f2*/ 	.short	0x0030


	//----- nvinfo : EIATTR_PARAM_CBANK
	.align		4
        /*00f4*/ 	.byte	0x04, 0x0a
        /*00f6*/ 	.short	(.L_100 - .L_99)
	.align		4
.L_99:
        /*00f8*/ 	.word	index@(.nv.constant0._Z11equilibrateP24curandStatePhilox4_32_10PcPiiiiiii)
        /*00fc*/ 	.short	0x0380
        /*00fe*/ 	.short	0x0030


	//----- nvinfo : EIATTR_SW_WAR
	.align		4
.L_100:
        /*0100*/ 	.byte	0x04, 0x36
        /*0102*/ 	.short	(.L_102 - .L_101)
.L_101:
        /*0104*/ 	.word	0x00000008
.L_102:


//--------------------- .nv.info._Z20initializePopulationP24curandStatePhilox4_32_10Pcii --------------------------
	.section	.nv.info._Z20initializePopulationP24curandStatePhilox4_32_10Pcii,"",@"SHT_CUDA_INFO"
	.sectionflags	@""
	.align	4


	//----- nvinfo : EIATTR_CUDA_API_VERSION
	.align		4
        /*0000*/ 	.byte	0x04, 0x37
        /*0002*/ 	.short	(.L_104 - .L_103)
.L_103:
        /*0004*/ 	.word	0x00000082


	//----- nvinfo : EIATTR_KPARAM_INFO
	.align		4
.L_104:
        /*0008*/ 	.byte	0x04, 0x17
        /*000a*/ 	.short	(.L_106 - .L_105)
.L_105:
        /*000c*/ 	.word	0x00000000
        /*0010*/ 	.short	0x0003
        /*0012*/ 	.short	0x0014
        /*0014*/ 	.byte	0x00, 0xf0, 0x11, 0x00


	//----- nvinfo : EIATTR_KPARAM_INFO
	.align		4
.L_106:
        /*0018*/ 	.byte	0x04, 0x17
        /*001a*/ 	.short	(.L_108 - .L_107)
.L_107:
        /*001c*/ 	.word	0x00000000
        /*0020*/ 	.short	0x0002
        /*0022*/ 	.short	0x0010
        /*0024*/ 	.byte	0x00, 0xf0, 0x11, 0x00


	//----- nvinfo : EIATTR_KPARAM_INFO
	.align		4
.L_108:
        /*0028*/ 	.byte	0x04, 0x17
        /*002a*/ 	.short	(.L_110 - .L_109)
.L_109:
        /*002c*/ 	.word	0x00000000
        /*0030*/ 	.short	0x0001
        /*0032*/ 	.short	0x0008
        /*0034*/ 	.byte	0x00, 0xf5, 0x21, 0x00


	//----- nvinfo : EIATTR_KPARAM_INFO
	.align		4
.L_110:
        /*0038*/ 	.byte	0x04, 0x17
        /*003a*/ 	.short	(.L_112 - .L_111)
.L_111:
        /*003c*/ 	.word	0x00000000
        /*0040*/ 	.short	0x0000
        /*0042*/ 	.short	0x0000
        /*0044*/ 	.byte	0x00, 0xf5, 0x21, 0x00


	//----- nvinfo : EIATTR_SPARSE_MMA_MASK
	.align		4
.L_112:
        /*0048*/ 	.byte	0x03, 0x50
        /*004a*/ 	.short	0x0000


	//----- nvinfo : EIATTR_MAXREG_COUNT
	.align		4
        /*004c*/ 	.byte	0x03, 0x1b
        /*004e*/ 	.short	0x00ff


	//----- nvinfo : EIATTR_MERCURY_ISA_VERSION
	.align		4
        /*0050*/ 	.byte	0x03, 0x5f
        /*0052*/ 	.short	0x0101


	//----- nvinfo : EIATTR_VRC_CTA_INIT_COUNT
	.align		4
        /*0054*/ 	.byte	0x02, 0x4a
	.zero		1
	.zero		1


	//----- nvinfo : EIATTR_EXIT_INSTR_OFFSETS
	.align		4
        /*0058*/ 	.byte	0x04, 0x1c
        /*005a*/ 	.short	(.L_114 - .L_113)


	//   ....[0]....
.L_113:
        /*005c*/ 	.word	0x00000030


	//   ....[1]....
        /*0060*/ 	.word	0x000009b0


	//----- nvinfo : EIATTR_INDIRECT_BRANCH_TARGETS
	.align		4
.L_114:
        /*0064*/ 	.byte	0x04, 0x34
        /*0066*/ 	.short	(.L_116 - .L_115)


	//   ....[0]....
.L_115:
        /*0068*/ 	.word	.L_x_74@srel
        /*006c*/ 	.short	0x0
        /*006e*/ 	.short	0x0
        /*0070*/ 	.word	0x3
        /*0074*/ 	.word	.L_x_75@srel
        /*0078*/ 	.word	.L_x_76@srel
        /*007c*/ 	.word	.L_x_77@srel


	//----- nvinfo : EIATTR_CRS_STACK_SIZE
	.align		4
.L_116:
        /*0080*/ 	.byte	0x04, 0x1e
        /*0082*/ 	.short	(.L_118 - .L_117)
.L_117:
        /*0084*/ 	.word	0x00000000


	//----- nvinfo : EIATTR_CBANK_PARAM_SIZE
	.align		4
.L_118:
        /*0088*/ 	.byte	0x03, 0x19
        /*008a*/ 	.short	0x0018


	//----- nvinfo : EIATTR_PARAM_CBANK
	.align		4
        /*008c*/ 	.byte	0x04, 0x0a
        /*008e*/ 	.short	(.L_120 - .L_119)
	.align		4
.L_119:
        /*0090*/ 	.word	index@(.nv.constant0._Z20initializePopulationP24curandStatePhilox4_32_10Pcii)
        /*0094*/ 	.short	0x0380
        /*0096*/ 	.short	0x0018


	//----- nvinfo : EIATTR_SW_WAR
	.align		4
.L_120:
        /*0098*/ 	.byte	0x04, 0x36
        /*009a*/ 	.short	(.L_122 - .L_121)
.L_121:
        /*009c*/ 	.word	0x00000008
.L_122:


//--------------------- .nv.info._Z14cudaReplicaBFSPcPiiiiPbS0_S0_ --------------------------
	.section	.nv.info._Z14cudaReplicaBFSPcPiiiiPbS0_S0_,"",@"SHT_CUDA_INFO"
	.sectionflags	@""
	.align	4


	//----- nvinfo : EIATTR_CUDA_API_VERSION
	.align		4
        /*0000*/ 	.byte	0x04, 0x37
        /*0002*/ 	.short	(.L_124 - .L_123)
.L_123:
        /*0004*/ 	.word	0x00000082


	//----- nvinfo : EIATTR_KPARAM_INFO
	.align		4
.L_124:
        /*0008*/ 	.byte	0x04, 0x17
        /*000a*/ 	.short	(.L_126 - .L_125)
.L_125:
        /*000c*/ 	.word	0x00000000
        /*0010*/ 	.short	0x0007
        /*0012*/ 	.short	0x0030
        /*0014*/ 	.byte	0x00, 0xf5, 0x21, 0x00


	//----- nvinfo : EIATTR_KPARAM_INFO
	.align		4
.L_126:
        /*0018*/ 	.byte	0x04, 0x17
        /*001a*/ 	.short	(.L_128 - .L_127)
.L_127:
        /*001c*/ 	.word	0x00000000
        /*0020*/ 	.short	0x0006
        /*0022*/ 	.short	0x0028
        /*0024*/ 	.byte	0x00, 0xf5, 0x21, 0x00


	//----- nvinfo : EIATTR_KPARAM_INFO
	.align		4
.L_128:
        /*0028*/ 	.byte	0x04, 0x17
        /*002a*/ 	.short	(.L_130 - .L_129)
.L_129:
        /*002c*/ 	.word	0x00000000
        /*0030*/ 	.short	0x0005
        /*0032*/ 	.short	0x0020
        /*0034*/ 	.byte	0x00, 0xf5, 0x21, 0x00


	//----- nvinfo : EIATTR_KPARAM_INFO
	.align		4
.L_130:
        /*0038*/ 	.byte	0x04, 0x17
        /*003a*/ 	.short	(.L_132 - .L_131)
.L_131:
        /*003c*/ 	.word	0x00000000
        /*0040*/ 	.short	0x0004
        /*0042*/ 	.short	0x0018
        /*0044*/ 	.byte	0x00, 0xf0, 0x11, 0x00


	//----- nvinfo : EIATTR_KPARAM_INFO
	.align		4
.L_132:
        /*0048*/ 	.byte	0x04, 0x17
        /*004a*/ 	.short	(.L_134 - .L_133)
.L_133:
        /*004c*/ 	.word	0x00000000
        /*0050*/ 	.short	0x0003
        /*0052*/ 	.short	0x0014
        /*0054*/ 	.byte	0x00, 0xf0, 0x11, 0x00


	//----- nvinfo : EIATTR_KPARAM_INFO
	.align		4
.L_134:
        /*0058*/ 	.byte	0x04, 0x17
        /*005a*/ 	.short	(.L_136 - .L_135)
.L_135:
        /*005c*/ 	.word	0x00000000
        /*0060*/ 	.short	0x0002
        /*0062*/ 	.short	0x0010
        /*0064*/ 	.byte	0x00, 0xf0, 0x11, 0x00


	//----- nvinfo : EIATTR_KPARAM_INFO
	.align		4
.L_136:
        /*0068*/ 	.byte	0x04, 0x17
        /*006a*/ 	.short	(.L_138 - .L_137)
.L_137:
        /*006c*/ 	.word	0x00000000
        /*0070*/ 	.short	0x0001
        /*0072*/ 	.short	0x0008
        /*0074*/ 	.byte	0x00, 0xf5, 0x21, 0x00


	//----- nvinfo : EIATTR_KPARAM_INFO
	.align		4
.L_138:
        /*0078*/ 	.byte	0x04, 0x17
        /*007a*/ 	.short	(.L_140 - .L_139)
.L_139:
        /*007c*/ 	.word	0x00000000
        /*0080*/ 	.short	0x0000
        /*0082*/ 	.short	0x0000
        /*0084*/ 	.byte	0x00, 0xf5, 0x21, 0x00


	//----- nvinfo : EIATTR_SPARSE_MMA_MASK
	.align		4
.L_140:
        /*0088*/ 	.byte	0x03, 0x50
        /*008a*/ 	.short	0x0000


	//----- nvinfo : EIATTR_MAXREG_COUNT
	.align		4
        /*008c*/ 	.byte	0x03, 0x1b
        /*008e*/ 	.short	0x00ff


	//----- nvinfo : EIATTR_MERCURY_ISA_VERSION
	.align		4
        /*0090*/ 	.byte	0x03, 0x5f
        /*0092*/ 	.short	0x0101


	//----- nvinfo : EIATTR_VRC_CTA_INIT_COUNT
	.align		4
        /*0094*/ 	.byte	0x02, 0x4a
	.zero		1
	.zero		1


	//----- nvinfo : EIATTR_EXIT_INSTR_OFFSETS
	.align		4
        /*0098*/ 	.byte	0x04, 0x1c
        /*009a*/ 	.short	(.L_142 - .L_141)


	//   ....[0]....
.L_141:
        /*009c*/ 	.word	0x000000e0


	//   ....[1]....
        /*00a0*/ 	.word	0x000013b0


	//   ....[2]....
        /*00a4*/ 	.word	0x00001a80


	//----- nvinfo : EIATTR_CRS_STACK_SIZE
	.align		4
.L_142:
        /*00a8*/ 	.byte	0x04, 0x1e
        /*00aa*/ 	.short	(.L_144 - .L_143)
.L_143:
        /*00ac*/ 	.word	0x00000000


	//----- nvinfo : EIATTR_CBANK_PARAM_SIZE
	.align		4
.L_144:
        /*00b0*/ 	.byte	0x03, 0x19
        /*00b2*/ 	.short	0x0038


	//----- nvinfo : EIATTR_PARAM_CBANK
	.align		4
        /*00b4*/ 	.byte	0x04, 0x0a
        /*00b6*/ 	.short	(.L_146 - .L_145)
	.align		4
.L_145:
        /*00b8*/ 	.word	index@(.nv.constant0._Z14cudaReplicaBFSPcPiiiiPbS0_S0_)
        /*00bc*/ 	.short	0x0380
        /*00be*/ 	.short	0x0038


	//----- nvinfo : EIATTR_SW_WAR
	.align		4
.L_146:
        /*00c0*/ 	.byte	0x04, 0x36
        /*00c2*/ 	.short	(.L_148 - .L_147)
.L_147:
        /*00c4*/ 	.word	0x00000008
.L_148:


//--------------------- .nv.info._Z12deviceEnergyPcPiii --------------------------
	.section	.nv.info._Z12deviceEnergyPcPiii,"",@"SHT_CUDA_INFO"
	.sectionflags	@""
	.align	4


	//----- nvinfo : EIATTR_CUDA_API_VERSION
	.align		4
        /*0000*/ 	.byte	0x04, 0x37
        /*0002*/ 	.short	(.L_150 - .L_149)
.L_149:
        /*0004*/ 	.word	0x00000082


	//----- nvinfo : EIATTR_KPARAM_INFO
	.align		4
.L_150:
        /*0008*/ 	.byte	0x04, 0x17
        /*000a*/ 	.short	(.L_152 - .L_151)
.L_151:
        /*000c*/ 	.word	0x00000000
        /*0010*/ 	.short	0x0003
        /*0012*/ 	.short	0x0014
        /*0014*/ 	.byte	0x00, 0xf0, 0x11, 0x00


	//----- nvinfo : EIATTR_KPARAM_INFO
	.align		4
.L_152:
        /*0018*/ 	.byte	0x04, 0x17
        /*001a*/ 	.short	(.L_154 - .L_153)
.L_153:
        /*001c*/ 	.word	0x00000000
        /*0020*/ 	.short	0x0002
        /*0022*/ 	.short	0x0010
        /*0024*/ 	.byte	0x00, 0xf0, 0x11, 0x00


	//----- nvinfo : EIATTR_KPARAM_INFO
	.align		4
.L_154:
        /*0028*/ 	.byte	0x04, 0x17
        /*002a*/ 	.short	(.L_156 - .L_155)
.L_155:
        /*002c*/ 	.word	0x00000000
        /*0030*/ 	.short	0x0001
        /*0032*/ 	.short	0x0008
        /*0034*/ 	.byte	0x00, 0xf5, 0x21, 0x00


	//----- nvinfo : EIATTR_KPARAM_INFO
	.align		4
.L_156:
        /*0038*/ 	.byte	0x04, 0x17
        /*003a*/ 	.short	(.L_158 - .L_157)
.L_157:
        /*003c*/ 	.word	0x00000000
        /*0040*/ 	.short	0x0000
        /*0042*/ 	.short	0x0000
        /*0044*/ 	.byte	0x00, 0xf5, 0x21, 0x00


	//----- nvinfo : EIATTR_SPARSE_MMA_MASK
	.align		4
.L_158:
        /*0048*/ 	.byte	0x03, 0x50
        /*004a*/ 	.short	0x0000


	//----- nvinfo : EIATTR_MAXREG_COUNT
	.align		4
        /*004c*/ 	.byte	0x03, 0x1b
        /*004e*/ 	.short	0x00ff


	//----- nvinfo : EIATTR_MERCURY_ISA_VERSION
	.align		4
        /*0050*/ 	.byte	0x03, 0x5f
        /*0052*/ 	.short	0x0101


	//----- nvinfo : EIATTR_VRC_CTA_INIT_COUNT
	.align		4
        /*0054*/ 	.byte	0x02, 0x4a
	.zero		1
	.zero		1


	//----- nvinfo : EIATTR_EXIT_INSTR_OFFSETS
	.align		4
        /*0058*/ 	.byte	0x04, 0x1c
        /*005a*/ 	.short	(.L_160 - .L_159)


	//   ....[0]....
.L_159:
        /*005c*/ 	.word	0x00001350


	//----- nvinfo : EIATTR_CBANK_PARAM_SIZE
	.align		4
.L_160:
        /*0060*/ 	.byte	0x03, 0x19
        /*0062*/ 	.short	0x0018


	//----- nvinfo : EIATTR_PARAM_CBANK
	.align		4
        /*0064*/ 	.byte	0x04, 0x0a
        /*0066*/ 	.short	(.L_162 - .L_161)
	.align		4
.L_161:
        /*0068*/ 	.word	index@(.nv.constant0._Z12deviceEnergyPcPiii)
        /*006c*/ 	.short	0x0380
        /*006e*/ 	.short	0x0018


	//----- nvinfo : EIATTR_SW_WAR
	.align		4
.L_162:
        /*0070*/ 	.byte	0x04, 0x36
        /*0072*/ 	.short	(.L_164 - .L_163)
.L_163:
        /*0074*/ 	.word	0x00000008
.L_164:


//--------------------- .nv.callgraph             --------------------------
	.section	.nv.callgraph,"",@"SHT_CUDA_CALLGRAPH"
	.align	4
	.sectionentsize	8
	.align		4
        /*0000*/ 	.word	0x00000000
	.align		4
        /*0004*/ 	.word	0xffffffff
	.align		4
        /*0008*/ 	.word	0x00000000
	.align		4
        /*000c*/ 	.word	0xfffffffe
	.align		4
        /*0010*/ 	.word	0x00000000
	.align		4
        /*0014*/ 	.word	0xfffffffd
	.align		4
        /*0018*/ 	.word	0x00000000
	.align		4
        /*001c*/ 	.word	0xfffffffc


//--------------------- .nv.constant4             --------------------------
	.section	.nv.constant4,"a",@progbits
	.align	8
	.align		8
.nv.constant4:
        /*0000*/ 	.dword	precalc_xorwow_matrix
	.align		8
        /*0008*/ 	.dword	precalc_xorwow_offset_matrix
	.align		8
        /*0010*/ 	.dword	mrg32k3aM1
	.align		8
        /*0018*/ 	.dword	mrg32k3aM2
	.align		8
        /*0020*/ 	.dword	mrg32k3aM1SubSeq
	.align		8
        /*0028*/ 	.dword	mrg32k3aM2SubSeq
	.align		8
        /*0030*/ 	.dword	mrg32k3aM1Seq
	.align		8
        /*0038*/ 	.dword	mrg32k3aM2Seq


//--------------------- .nv.constant3             --------------------------
	.section	.nv.constant3,"a",@progbits
	.align	8
.nv.constant3:
	.type		__cr_lgamma_table,@object
	.size		__cr_lgamma_table,(.L_8 - __cr_lgamma_table)
__cr_lgamma_table:
        /*0000*/ 	.byte	0x00, 0x00, 0x00, 0x00, 0x00, 0x00, 0x00, 0x00, 0x00, 0x00, 0x00, 0x00, 0x00, 0x00, 0x00, 0x00
        /*0010*/ 	.byte	0xef, 0x39, 0xfa, 0xfe, 0x42, 0x2e, 0xe6, 0x3f, 0x02, 0x20, 0x2a, 0xfa, 0x0b, 0xab, 0xfc, 0x3f
        /*0020*/ 	.byte	0xf9, 0x2c, 0x92, 0x7c, 0xa7, 0x6c, 0x09, 0x40, 0xc9, 0x79, 0x44, 0x3c, 0x64, 0x26, 0x13, 0x40
        /*0030*/ 	.byte	0xca, 0x01, 0xcf, 0x3a, 0x27, 0x51, 0x1a, 0x40, 0x30, 0xcc, 0x2d, 0xf3, 0xe1, 0x0c, 0x21, 0x40
        /*0040*/ 	.byte	0x0d, 0xb7, 0xfc, 0x82, 0x8e, 0x35, 0x25, 0x40
.L_8:


//--------------------- .nv.constant2._Z11equilibrateP24curandStatePhilox4_32_10PcPiiiiiii --------------------------
	.section	.nv.constant2._Z11equilibrateP24curandStatePhilox4_32_10PcPiiiiiii,"a",@progbits
	.sectionflags	@""
	.align	4
.nv.constant2._Z11equilibrateP24curandStatePhilox4_32_10PcPiiiiiii:
        /*0000*/ 	.byte	0x30, 0x02, 0x00, 0x00, 0x50, 0x02, 0x00, 0x00, 0x10, 0x02, 0x00, 0x00, 0x70, 0x0a, 0x00, 0x00
        /*0010*/ 	.byte	0x90, 0x0a, 0x00, 0x00, 0x50, 0x0a, 0x00, 0x00


//--------------------- .nv.constant2._Z20initializePopulationP24curandStatePhilox4_32_10Pcii --------------------------
	.section	.nv.constant2._Z20initializePopulationP24curandStatePhilox4_32_10Pcii,"a",@progbits
	.sectionflags	@""
	.align	4
.nv.constant2._Z20initializePopulationP24curandStatePhilox4_32_10Pcii:
        /*0000*/ 	.byte	0x80, 0x02, 0x00, 0x00, 0xa0, 0x02, 0x00, 0x00, 0x60, 0x02, 0x00, 0x00


//--------------------- .text._Z12setup_kernelP24curandStatePhilox4_32_10i --------------------------
	.section	.text._Z12setup_kernelP24curandStatePhilox4_32_10i,"ax",@progbits
	.align	128
        .global         _Z12setup_kernelP24curandStatePhilox4_32_10i
        .type           _Z12setup_kernelP24curandStatePhilox4_32_10i,@function
        .size           _Z12setup_kernelP24curandStatePhilox4_32_10i,(.L_x_78 - _Z12setup_kernelP24curandStatePhilox4_32_10i)
        .other          _Z12setup_kernelP24curandStatePhilox4_32_10i,@"STO_CUDA_ENTRY STV_DEFAULT"
_Z12setup_kernelP24curandStatePhilox4_32_10i:
.text._Z12setup_kernelP24curandStatePhilox4_32_10i:
[----:B------:R-:W-:Y:S01]  /*0000*/  LDC R1, c[0x0][0x37c] ;  /* 0x0000df00ff017b82 */ /* 0x000fe20000000800 */
[----:B------:R-:W0:Y:S07]  /*0010*/  S2R R6, SR_TID.X ;  /* 0x0000000000067919 */ /* 0x000e2e0000002100 */
[----:B------:R-:W0:Y:S08]  /*0020*/  S2UR UR4, SR_CTAID.X ;  /* 0x00000000000479c3 */ /* 0x000e300000002500 */
[----:B------:R-:W0:Y:S08]  /*0030*/  LDC R3, c[0x0][0x360] ;  /* 0x0000d800ff037b82 */ /* 0x000e300000000800 */
[----:B------:R-:W1:Y:S01]  /*0040*/  LDC R8, c[0x0][0x388] ;  /* 0x0000e200ff087b82 */ /* 0x000e620000000800 */
[----:B0-----:R-:W-:Y:S01]  /*0050*/  IMAD R6, R3, UR4, R6 ;  /* 0x0000000403067c24 */ /* 0x001fe2000f8e0206 */
[----:B------:R-:W0:Y:S03]  /*0060*/  LDCU.64 UR4, c[0x0][0x358] ;  /* 0x00006b00ff0477ac */ /* 0x000e260008000a00 */
[----:B------:R-:W-:Y:S01]  /*0070*/  IMAD.WIDE.U32 R10, R6, -0x326172a9, RZ ;  /* 0xcd9e8d57060a7825 */ /* 0x000fe200078e00ff */
[----:B------:R-:W-:-:S02]  /*0080*/  SHF.R.S32.HI R7, RZ, 0x1f, R6 ;  /* 0x0000001fff077819 */ /* 0x000fc40000011406 */
[----:B-1----:R-:W-:Y:S02]  /*0090*/  SHF.R.S32.HI R9, RZ, 0x1f, R8 ;  /* 0x0000001fff097819 */ /* 0x002fe40000011408 */
[----:B------:R-:W-:Y:S02]  /*00a0*/  LOP3.LUT R2, R11, R8, RZ, 0x3c, !PT ;  /* 0x000000080b027212 */ /* 0x000fe400078e3cff */
[----:B------:R-:W-:Y:S01]  /*00b0*/  LOP3.LUT R12, R7, R9, RZ, 0x3c, !PT ;  /* 0x00000009070c7212 */ /* 0x000fe200078e3cff */
[----:B------:R-:W-:Y:S01]  /*00c0*/  VIADD R5, R9, 0xbb67ae85 ;  /* 0xbb67ae8509057836 */ /* 0x000fe20000000000 */
[----:B------:R-:W-:Y:S01]  /*00d0*/  IADD3 R11, PT, PT, R8, 0x3c6ef372, RZ ;  /* 0x3c6ef372080b7810 */ /* 0x000fe20007ffe0ff */
[----:B------:R-:W-:-:S04]  /*00e0*/  IMAD.WIDE.U32 R2, R2, -0x2daee0ad, RZ ;  /* 0xd2511f5302027825 */ /* 0x000fc800078e00ff */
[----:B------:R-:W-:Y:S01]  /*00f0*/  IMAD.WIDE.U32 R12, R12, -0x326172a9, RZ ;  /* 0xcd9e8d570c0c7825 */ /* 0x000fe200078e00ff */
[----:B------:R-:W-:-:S03]  /*0100*/  LOP3.LUT R5, R5, R3, RZ, 0x3c, !PT ;  /* 0x0000000305057212 */ /* 0x000fc600078e3cff */
[----:B------:R-:W-:Y:S02]  /*0110*/  VIADD R3, R8, 0x9e3779b9 ;  /* 0x9e3779b908037836 */ /* 0x000fe40000000000 */
[----:B------:R-:W-:-:S03]  /*0120*/  IMAD.WIDE.U32 R4, R5, -0x326172a9, RZ ;  /* 0xcd9e8d5705047825 */ /* 0x000fc600078e00ff */
[----:B------:R-:W-:Y:S02]  /*0130*/  LOP3.LUT R3, R3, R10, R13, 0x96, !PT ;  /* 0x0000000a03037212 */ /* 0x000fe400078e960d */
[----:B------:R-:W-:Y:S02]  /*0140*/  LOP3.LUT R11, R5, R12, R11, 0x96, !PT ;  /* 0x0000000c050b7212 */ /* 0x000fe400078e960b */
[----:B------:R-:W-:Y:S01]  /*0150*/  IADD3 R5, PT, PT, R9, 0x32370b8f, RZ ;  /* 0x32370b8f09057810 */ /* 0x000fe20007ffe0ff */
[----:B------:R-:W-:-:S04]  /*0160*/  IMAD.WIDE.U32 R12, R3, -0x2daee0ad, RZ ;  /* 0xd2511f53030c7825 */ /* 0x000fc800078e00ff */
[----:B------:R-:W-:Y:S02]  /*0170*/  VIADD R3, R9, 0x76cf5d0a ;  /* 0x76cf5d0a09037836 */ /* 0x000fe40000000000 */
[----:B------:R-:W-:-:S03]  /*0180*/  IMAD.WIDE.U32 R10, R11, -0x2daee0ad, RZ ;  /* 0xd2511f530b0a7825 */ /* 0x000fc600078e00ff */
[----:B------:R-:W-:Y:S02]  /*0190*/  LOP3.LUT R3, R13, R2, R3, 0x96, !PT ;  /* 0x000000020d037212 */ /* 0x000fe400078e9603 */
[----:B------:R-:W-:Y:S01]  /*01a0*/  LOP3.LUT R2, R11, R12, R5, 0x96, !PT ;  /* 0x0000000c0b027212 */ /* 0x000fe200078e9605 */
[C---:B------:R-:W-:Y:S01]  /*01b0*/  VIADD R5, R8.reuse, 0xdaa66d2b ;  /* 0xdaa66d2b08057836 */ /* 0x040fe20000000000 */
[----:B------:R-:W-:Y:S01]  /*01c0*/  IADD3 R11, PT, PT, R8, 0x78dde6e4, RZ ;  /* 0x78dde6e4080b7810 */ /* 0x000fe20007ffe0ff */
[----:B------:R-:W-:-:S04]  /*01d0*/  IMAD.WIDE.U32 R12, R3, -0x326172a9, RZ ;  /* 0xcd9e8d57030c7825 */ /* 0x000fc800078e00ff */
[----:B------:R-:W-:Y:S01]  /*01e0*/  IMAD.WIDE.U32 R2, R2, -0x326172a9, RZ ;  /* 0xcd9e8d5702027825 */ /* 0x000fe200078e00ff */
[----:B------:R-:W-:-:S04]  /*01f0*/  LOP3.LUT R5, R13, R4, R5, 0x96, !PT ;  /* 0x000000040d057212 */ /* 0x000fc800078e9605 */
[----:B------:R-:W-:Y:S01]  /*0200*/  LOP3.LUT R4, R3, R12, R11, 0x96, !PT ;  /* 0x0000000c03047212 */ /* 0x000fe200078e960b */
[----:B------:R-:W-:Y:S01]  /*0210*/  IMAD.WIDE.U32 R12, R5, -0x2daee0ad, RZ ;  /* 0xd2511f53050c7825 */ /* 0x000fe200078e00ff */
[----:B------:R-:W-:-:S03]  /*0220*/  IADD3 R11, PT, PT, R9, -0x56f99767, RZ ;  /* 0xa9066899090b7810 */ /* 0x000fc60007ffe0ff */
[----:B------:R-:W-:Y:S02]  /*0230*/  VIADD R3, R9, 0xed9eba14 ;  /* 0xed9eba1409037836 */ /* 0x000fe40000000000 */
[----:B------:R-:W-:-:S03]  /*0240*/  IMAD.WIDE.U32 R4, R4, -0x2daee0ad, RZ ;  /* 0xd2511f5304047825 */ /* 0x000fc600078e00ff */
[----:B------:R-:W-:Y:S02]  /*0250*/  LOP3.LUT R3, R13, R10, R3, 0x96, !PT ;  /* 0x0000000a0d037212 */ /* 0x000fe400078e9603 */
[----:B------:R-:W-:Y:S02]  /*0260*/  LOP3.LUT R11, R5, R12, R11, 0x96, !PT ;  /* 0x0000000c050b7212 */ /* 0x000fe400078e960b */
[----:B------:R-:W-:Y:S01]  /*0270*/  IADD3 R5, PT, PT, R8, -0x4ab325aa, RZ ;  /* 0xb54cda5608057810 */ /* 0x000fe20007ffe0ff */
        /* <DEDUP_REMOVED lines=12> */
[----:B------:R-:W1:Y:S01]  /*0340*/  LDC.64 R2, c[0x0][0x380] ;  /* 0x0000e000ff027b82 */ /* 0x000e620000000a00 */
[C---:B------:R-:W-:Y:S02]  /*0350*/  IADD3 R15, PT, PT, R8.reuse, -0xe443238, RZ ;  /* 0xf1bbcdc8080f7810 */ /* 0x040fe40007ffe0ff */
        /* <DEDUP_REMOVED lines=10> */
[----:B------:R-:W-:Y:S01]  /*0400*/  VIADD R13, R8, 0x8ff34781 ;  /* 0x8ff34781080d7836 */ /* 0x000fe20000000000 */
[----:B------:R-:W-:Y:S01]  /*0410*/  CS2R R4, SRZ ;  /* 0x0000000000047805 */ /* 0x000fe2000001ff00 */
[----:B------:R-:W-:Y:S01]  /*0420*/  IMAD.WIDE.U32 R18, R11, -0x326172a9, RZ ;  /* 0xcd9e8d570b127825 */ /* 0x000fe200078e00ff */
[----:B------:R-:W-:Y:S02]  /*0430*/  CS2R R10, SRZ ;  /* 0x00000000000a7805 */ /* 0x000fe4000001ff00 */
[----:B------:R-:W-:Y:S01]  /*0440*/  MOV R15, R16 ;  /* 0x00000010000f7202 */ /* 0x000fe20000000f00 */
[----:B-1----:R-:W-:Y:S01]  /*0450*/  IMAD.WIDE R2, R6, 0x40, R2 ;  /* 0x0000004006027825 */ /* 0x002fe200078e0202 */
[----:B------:R-:W-:-:S03]  /*0460*/  LOP3.LUT R12, R19, R12, R13, 0x96, !PT ;  /* 0x0000000c130c7212 */ /* 0x000fc600078e960d */
[----:B------:R-:W-:Y:S01]  /*0470*/  IMAD.MOV.U32 R13, RZ, RZ, R18 ;  /* 0x000000ffff0d7224 */ /* 0x000fe200078e0012 */
[----:B0-----:R-:W-:Y:S04]  /*0480*/  STG.E.128 desc[UR4][R2.64], R4 ;  /* 0x0000000402007986 */ /* 0x001fe8000c101d04 */
[----:B------:R-:W-:Y:S04]  /*0490*/  STG.E.128 desc[UR4][R2.64+0x20], R8 ;  /* 0x0000200802007986 */ /* 0x000fe8000c101d04 */
[----:B------:R-:W-:Y:S04]  /*04a0*/  STG.E.64 desc[UR4][R2.64+0x30], RZ ;  /* 0x000030ff02007986 */ /* 0x000fe8000c101b04 */
[----:B------:R-:W-:Y:S04]  /*04b0*/  STG.E.64 desc[UR4][R2.64+0x38], RZ ;  /* 0x000038ff02007986 */ /* 0x000fe8000c101b04 */
[----:B------:R-:W-:Y:S01]  /*04c0*/  STG.E.128 desc[UR4][R2.64+0x10], R12 ;  /* 0x0000100c02007986 */ /* 0x000fe2000c101d04 */
[----:B------:R-:W-:Y:S05]  /*04d0*/  EXIT ;  /* 0x000000000000794d */ /* 0x000fea0003800000 */
.L_x_0:
[----:B------:R-:W-:-:S00]  /*04e0*/  BRA `(.L_x_0) ;  /* 0xfffffffc00fc7947 */ /* 0x000fc0000383ffff */
[----:B------:R-:W-:-:S00]  /*04f0*/  NOP ;  /* 0x0000000000007918 */ /* 0x000fc00000000000 */
        /* <DEDUP_REMOVED lines=8> */
.L_x_78:


//--------------------- .text._Z14updateReplicasPcPiS0_i --------------------------
	.section	.text._Z14updateReplicasPcPiS0_i,"ax",@progbits
	.align	128
        .global         _Z14updateReplicasPcPiS0_i
        .type           _Z14updateReplicasPcPiS0_i,@function
        .size           _Z14updateReplicasPcPiS0_i,(.L_x_79 - _Z14updateReplicasPcPiS0_i)
        .other          _Z14updateReplicasPcPiS0_i,@"STO_CUDA_ENTRY STV_DEFAULT"
_Z14updateReplicasPcPiS0_i:
.text._Z14updateReplicasPcPiS0_i:
[----:B------:R-:W-:Y:S01]  /*0000*/  LDC R1, c[0x0][0x37c] ;  /* 0x0000df00ff017b82 */ /* 0x000fe20000000800 */
[----:B------:R-:W0:Y:S07]  /*0010*/  S2R R0, SR_TID.X ;  /* 0x0000000000007919 */ /* 0x000e2e0000002100 */
[----:B------:R-:W0:Y:S01]  /*0020*/  S2UR UR4, SR_CTAID.X ;  /* 0x00000000000479c3 */ /* 0x000e220000002500 */
[----:B------:R-:W1:Y:S07]  /*0030*/  LDCU.64 UR12, c[0x0][0x358] ;  /* 0x00006b00ff0c77ac */ /* 0x000e6e0008000a00 */
[----:B------:R-:W0:Y:S08]  /*0040*/  LDC R5, c[0x0][0x360] ;  /* 0x0000d800ff057b82 */ /* 0x000e300000000800 */
[----:B------:R-:W2:Y:S01]  /*0050*/  LDC.64 R2, c[0x0][0x390] ;  /* 0x0000e400ff027b82 */ /* 0x000ea20000000a00 */
[----:B0-----:R-:W-:-:S04]  /*0060*/  IMAD R0, R5, UR4, R0 ;  /* 0x0000000405007c24 */ /* 0x001fc8000f8e0200 */
[----:B--2---:R-:W-:-:S05]  /*0070*/  IMAD.WIDE R2, R0, 0x4, R2 ;  /* 0x0000000400027825 */ /* 0x004fca00078e0202 */
[----:B-1----:R-:W2:Y:S02]  /*0080*/  LDG.E R5, desc[UR12][R2.64] ;  /* 0x0000000c02057981 */ /* 0x002ea4000c1e1900 */
[----:B--2---:R-:W-:-:S13]  /*0090*/  ISETP.NE.AND P0, PT, R5, R0, PT ;  /* 0x000000000500720c */ /* 0x004fda0003f05270 */
[----:B------:R-:W-:Y:S05]  /*00a0*/  @!P0 EXIT ;  /* 0x000000000000894d */ /* 0x000fea0003800000 */
[----:B------:R-:W0:Y:S02]  /*00b0*/  LDCU UR7, c[0x0][0x398] ;  /* 0x00007300ff0777ac */ /* 0x000e240008000800 */
[----:B0-----:R-:W-:-:S09]  /*00c0*/  UISETP.GE.AND UP0, UPT, UR7, 0x1, UPT ;  /* 0x000000010700788c */ /* 0x001fd2000bf06270 */
[----:B------:R-:W-:Y:S05]  /*00d0*/  BRA.U !UP0, `(.L_x_1) ;  /* 0x0000000508e47547 */ /* 0x000fea000b800000 */
[----:B------:R-:W-:Y:S02]  /*00e0*/  UISETP.GE.U32.AND UP1, UPT, UR7, 0x10, UPT ;  /* 0x000000100700788c */ /* 0x000fe4000bf26070 */
[----:B------:R-:W-:Y:S01]  /*00f0*/  IMAD R8, R5, UR7, RZ ;  /* 0x0000000705087c24 */ /* 0x000fe2000f8e02ff */
[----:B------:R-:W-:Y:S02]  /*0100*/  ULOP3.LUT UR10, UR7, 0xf, URZ, 0xc0, !UPT ;  /* 0x0000000f070a7892 */ /* 0x000fe4000f8ec0ff */
[----:B------:R-:W-:Y:S01]  /*0110*/  IMAD R9, R0, UR7, RZ ;  /* 0x0000000700097c24 */ /* 0x000fe2000f8e02ff */
[----:B------:R-:W-:Y:S01]  /*0120*/  UMOV UR4, URZ ;  /* 0x000000ff00047c82 */ /* 0x000fe20008000000 */
[----:B------:R-:W-:Y:S02]  /*0130*/  UISETP.NE.AND UP0, UPT, UR10, URZ, UPT ;  /* 0x000000ff0a00728c */ /* 0x000fe4000bf05270 */
[----:B------:R-:W-:Y:S09]  /*0140*/  BRA.U !UP1, `(.L_x_2) ;  /* 0x0000000109c07547 */ /* 0x000ff2000b800000 */
[----:B------:R-:W0:Y:S01]  /*0150*/  LDCU.64 UR8, c[0x0][0x380] ;  /* 0x00007000ff0877ac */ /* 0x000e220008000a00 */
[----:B------:R-:W-:Y:S02]  /*0160*/  IMAD.MOV.U32 R10, RZ, RZ, R9 ;  /* 0x000000ffff0a7224 */ /* 0x000fe400078e0009 */
[----:B------:R-:W-:Y:S01]  /*0170*/  IMAD.MOV.U32 R11, RZ, RZ, R8 ;  /* 0x000000ffff0b7224 */ /* 0x000fe200078e0008 */
[----:B------:R-:W-:Y:S02]  /*0180*/  ULOP3.LUT UR4, UR7, 0x7ffffff0, URZ, 0xc0, !UPT ;  /* 0x7ffffff007047892 */ /* 0x000fe4000f8ec0ff */
[----:B0-----:R-:W-:Y:S02]  /*0190*/  UIADD3 UR5, UP1, UPT, UR8, 0x7, URZ ;  /* 0x0000000708057890 */ /* 0x001fe4000ff3e0ff */
[----:B------:R-:W-:Y:S02]  /*01a0*/  UIADD3 UR8, UPT, UPT, -UR4, URZ, URZ ;  /* 0x000000ff04087290 */ /* 0x000fe4000fffe1ff */
[----:B------:R-:W-:-:S12]  /*01b0*/  UIADD3.X UR6, UPT, UPT, URZ, UR9, URZ, UP1, !UPT ;  /* 0x00000009ff067290 */ /* 0x000fd80008ffe4ff */
.L_x_3:
[----:B------:R-:W-:-:S04]  /*01c0*/  IADD3 R6, P0, PT, R11, UR5, RZ ;  /* 0x000000050b067c10 */ /* 0x000fc8000ff1e0ff */
[----:B------:R-:W-:-:S05]  /*01d0*/  LEA.HI.X.SX32 R7, R11, UR6, 0x1, P0 ;  /* 0x000000060b077c11 */ /* 0x000fca00080f0eff */
[----:B----4-:R-:W2:Y:S01]  /*01e0*/  LDG.E.U8 R13, desc[UR12][R6.64+-0x7] ;  /* 0xfffff90c060d7981 */ /* 0x010ea2000c1e1100 */
[----:B------:R-:W-:-:S04]  /*01f0*/  IADD3 R4, P0, PT, R10, UR5, RZ ;  /* 0x000000050a047c10 */ /* 0x000fc8000ff1e0ff */
[----:B------:R-:W-:-:S05]  /*0200*/  LEA.HI.X.SX32 R5, R10, UR6, 0x1, P0 ;  /* 0x000000060a057c11 */ /* 0x000fca00080f0eff */
[----:B--2---:R0:W-:Y:S04]  /*0210*/  STG.E.U8 desc[UR12][R4.64+-0x7], R13 ;  /* 0xfffff90d04007986 */ /* 0x0041e8000c10110c */
[----:B------:R-:W2:Y:S04]  /*0220*/  LDG.E.U8 R15, desc[UR12][R6.64+-0x6] ;  /* 0xfffffa0c060f7981 */ /* 0x000ea8000c1e1100 */
[----:B--2---:R1:W-:Y:S04]  /*0230*/  STG.E.U8 desc[UR12][R4.64+-0x6], R15 ;  /* 0xfffffa0f04007986 */ /* 0x0043e8000c10110c */
[----:B------:R-:W2:Y:S04]  /*0240*/  LDG.E.U8 R17, desc[UR12][R6.64+-0x5] ;  /* 0xfffffb0c06117981 */ /* 0x000ea8000c1e1100 */
[----:B--2---:R2:W-:Y:S04]  /*0250*/  STG.E.U8 desc[UR12][R4.64+-0x5], R17 ;  /* 0xfffffb1104007986 */ /* 0x0045e8000c10110c */
[----:B------:R-:W3:Y:S04]  /*0260*/  LDG.E.U8 R19, desc[UR12][R6.64+-0x4] ;  /* 0xfffffc0c06137981 */ /* 0x000ee8000c1e1100 */
[----:B---3--:R3:W-:Y:S04]  /*0270*/  STG.E.U8 desc[UR12][R4.64+-0x4], R19 ;  /* 0xfffffc1304007986 */ /* 0x0087e8000c10110c */
[----:B------:R-:W4:Y:S04]  /*0280*/  LDG.E.U8 R21, desc[UR12][R6.64+-0x3] ;  /* 0xfffffd0c06157981 */ /* 0x000f28000c1e1100 */
[----:B----4-:R4:W-:Y:S04]  /*0290*/  STG.E.U8 desc[UR12][R4.64+-0x3], R21 ;  /* 0xfffffd1504007986 */ /* 0x0109e8000c10110c */
[----:B------:R-:W5:Y:S04]  /*02a0*/  LDG.E.U8 R23, desc[UR12][R6.64+-0x2] ;  /* 0xfffffe0c06177981 */ /* 0x000f68000c1e1100 */
[----:B-----5:R5:W-:Y:S04]  /*02b0*/  STG.E.U8 desc[UR12][R4.64+-0x2], R23 ;  /* 0xfffffe1704007986 */ /* 0x020be8000c10110c */
[----:B0-----:R-:W2:Y:S04]  /*02c0*/  LDG.E.U8 R13, desc[UR12][R6.64+-0x1] ;  /* 0xffffff0c060d7981 */ /* 0x001ea8000c1e1100 */
[----:B--2---:R0:W-:Y:S04]  /*02d0*/  STG.E.U8 desc[UR12][R4.64+-0x1], R13 ;  /* 0xffffff0d04007986 */ /* 0x0041e8000c10110c */
[----:B-1----:R-:W2:Y:S04]  /*02e0*/  LDG.E.U8 R15, desc[UR12][R6.64] ;  /* 0x0000000c060f7981 */ /* 0x002ea8000c1e1100 */
[----:B--2---:R1:W-:Y:S04]  /*02f0*/  STG.E.U8 desc[UR12][R4.64], R15 ;  /* 0x0000000f04007986 */ /* 0x0043e8000c10110c */
[----:B------:R-:W2:Y:S04]  /*0300*/  LDG.E.U8 R17, desc[UR12][R6.64+0x1] ;  /* 0x0000010c06117981 */ /* 0x000ea8000c1e1100 */
[----:B--2---:R2:W-:Y:S04]  /*0310*/  STG.E.U8 desc[UR12][R4.64+0x1], R17 ;  /* 0x0000011104007986 */ /* 0x0045e8000c10110c */
[----:B---3--:R-:W3:Y:S04]  /*0320*/  LDG.E.U8 R19, desc[UR12][R6.64+0x2] ;  /* 0x0000020c06137981 */ /* 0x008ee8000c1e1100 */
[----:B---3--:R3:W-:Y:S04]  /*0330*/  STG.E.U8 desc[UR12][R4.64+0x2], R19 ;  /* 0x0000021304007986 */ /* 0x0087e8000c10110c */
[----:B----4-:R-:W4:Y:S04]  /*0340*/  LDG.E.U8 R21, desc[UR12][R6.64+0x3] ;  /* 0x0000030c06157981 */ /* 0x010f28000c1e1100 */
[----:B----4-:R4:W-:Y:S04]  /*0350*/  STG.E.U8 desc[UR12][R4.64+0x3], R21 ;  /* 0x0000031504007986 */ /* 0x0109e8000c10110c */
[----:B-----5:R-:W5:Y:S04]  /*0360*/  LDG.E.U8 R23, desc[UR12][R6.64+0x4] ;  /* 0x0000040c06177981 */ /* 0x020f68000c1e1100 */
[----:B-----5:R4:W-:Y:S04]  /*0370*/  STG.E.U8 desc[UR12][R4.64+0x4], R23 ;  /* 0x0000041704007986 */ /* 0x0209e8000c10110c */
[----:B0-----:R-:W5:Y:S04]  /*0380*/  LDG.E.U8 R13, desc[UR12][R6.64+0x5] ;  /* 0x0000050c060d7981 */ /* 0x001f68000c1e1100 */
[----:B-----5:R4:W-:Y:S04]  /*0390*/  STG.E.U8 desc[UR12][R4.64+0x5], R13 ;  /* 0x0000050d04007986 */ /* 0x0209e8000c10110c */
[----:B-1----:R-:W5:Y:S04]  /*03a0*/  LDG.E.U8 R15, desc[UR12][R6.64+0x6] ;  /* 0x0000060c060f7981 */ /* 0x002f68000c1e1100 */
[----:B-----5:R4:W-:Y:S04]  /*03b0*/  STG.E.U8 desc[UR12][R4.64+0x6], R15 ;  /* 0x0000060f04007986 */ /* 0x0209e8000c10110c */
[----:B--2---:R-:W2:Y:S04]  /*03c0*/  LDG.E.U8 R17, desc[UR12][R6.64+0x7] ;  /* 0x0000070c06117981 */ /* 0x004ea8000c1e1100 */
[----:B--2---:R4:W-:Y:S04]  /*03d0*/  STG.E.U8 desc[UR12][R4.64+0x7], R17 ;  /* 0x0000071104007986 */ /* 0x0049e8000c10110c */
[----:B---3--:R-:W2:Y:S01]  /*03e0*/  LDG.E.U8 R19, desc[UR12][R6.64+0x8] ;  /* 0x0000080c06137981 */ /* 0x008ea2000c1e1100 */
[----:B------:R-:W-:Y:S01]  /*03f0*/  UIADD3 UR8, UPT, UPT, UR8, 0x10, URZ ;  /* 0x0000001008087890 */ /* 0x000fe2000fffe0ff */
[----:B------:R-:W-:-:S02]  /*0400*/  VIADD R11, R11, 0x10 ;  /* 0x000000100b0b7836 */ /* 0x000fc40000000000 */
[----:B------:R-:W-:Y:S01]  /*0410*/  VIADD R10, R10, 0x10 ;  /* 0x000000100a0a7836 */ /* 0x000fe20000000000 */
[----:B------:R-:W-:Y:S01]  /*0420*/  UISETP.NE.AND UP1, UPT, UR8, URZ, UPT ;  /* 0x000000ff0800728c */ /* 0x000fe2000bf25270 */
[----:B--2---:R4:W-:Y:S08]  /*0430*/  STG.E.U8 desc[UR12][R4.64+0x8], R19 ;  /* 0x0000081304007986 */ /* 0x0049f0000c10110c */
[----:B------:R-:W-:Y:S05]  /*0440*/  BRA.U UP1, `(.L_x_3) ;  /* 0xfffffffd015c7547 */ /* 0x000fea000b83ffff */
.L_x_2:
[----:B------:R-:W-:Y:S05]  /*0450*/  BRA.U !UP0, `(.L_x_1) ;  /* 0x0000000508047547 */ /* 0x000fea000b800000 */
[----:B------:R-:W-:Y:S02]  /*0460*/  UISETP.GE.U32.AND UP0, UPT, UR10, 0x8, UPT ;  /* 0x000000080a00788c */ /* 0x000fe4000bf06070 */
[----:B------:R-:W-:-:S04]  /*0470*/  ULOP3.LUT UR6, UR7, 0x7, URZ, 0xc0, !UPT ;  /* 0x0000000707067892 */ /* 0x000fc8000f8ec0ff */
[----:B------:R-:W-:-:S03]  /*0480*/  UISETP.NE.AND UP1, UPT, UR6, URZ, UPT ;  /* 0x000000ff0600728c */ /* 0x000fc6000bf25270 */
[----:B------:R-:W-:Y:S08]  /*0490*/  BRA.U !UP0, `(.L_x_4) ;  /* 0x0000000108607547 */ /* 0x000ff0000b800000 */
[----:B------:R-:W0:Y:S01]  /*04a0*/  LDCU.64 UR8, c[0x0][0x380] ;  /* 0x00007000ff0877ac */ /* 0x000e220008000a00 */
[----:B----4-:R-:W-:-:S05]  /*04b0*/  VIADD R4, R8, UR4 ;  /* 0x0000000408047c36 */ /* 0x010fca0008000000 */
[----:B0-----:R-:W-:-:S04]  /*04c0*/  IADD3 R6, P0, PT, R4, UR8, RZ ;  /* 0x0000000804067c10 */ /* 0x001fc8000ff1e0ff */
[----:B------:R-:W-:-:S05]  /*04d0*/  LEA.HI.X.SX32 R7, R4, UR9, 0x1, P0 ;  /* 0x0000000904077c11 */ /* 0x000fca00080f0eff */
[----:B------:R-:W2:Y:S01]  /*04e0*/  LDG.E.U8 R11, desc[UR12][R6.64] ;  /* 0x0000000c060b7981 */ /* 0x000ea2000c1e1100 */
[----:B------:R-:W-:-:S05]  /*04f0*/  VIADD R5, R9, UR4 ;  /* 0x0000000409057c36 */ /* 0x000fca0008000000 */
        /* <DEDUP_REMOVED lines=9> */
[----:B------:R-:W3:Y:S04]  /*0590*/  LDG.E.U8 R19, desc[UR12][R6.64+0x4] ;  /* 0x0000040c06137981 */ /* 0x000ee8000c1e1100 */
[----:B---3--:R2:W-:Y:S04]  /*05a0*/  STG.E.U8 desc[UR12][R4.64+0x4], R19 ;  /* 0x0000041304007986 */ /* 0x0085e8000c10110c */
[----:B------:R-:W3:Y:S04]  /*05b0*/  LDG.E.U8 R21, desc[UR12][R6.64+0x5] ;  /* 0x0000050c06157981 */ /* 0x000ee8000c1e1100 */
[----:B---3--:R2:W-:Y:S04]  /*05c0*/  STG.E.U8 desc[UR12][R4.64+0x5], R21 ;  /* 0x0000051504007986 */ /* 0x0085e8000c10110c */
[----:B0-----:R-:W3:Y:S04]  /*05d0*/  LDG.E.U8 R11, desc[UR12][R6.64+0x6] ;  /* 0x0000060c060b7981 */ /* 0x001ee8000c1e1100 */
[----:B---3--:R2:W-:Y:S04]  /*05e0*/  STG.E.U8 desc[UR12][R4.64+0x6], R11 ;  /* 0x0000060b04007986 */ /* 0x0085e8000c10110c */
[----:B-1----:R-:W3:Y:S01]  /*05f0*/  LDG.E.U8 R13, desc[UR12][R6.64+0x7] ;  /* 0x0000070c060d7981 */ /* 0x002ee2000c1e1100 */
[----:B------:R-:W-:-:S03]  /*0600*/  UIADD3 UR4, UPT, UPT, UR4, 0x8, URZ ;  /* 0x0000000804047890 */ /* 0x000fc6000fffe0ff */
[----:B---3--:R2:W-:Y:S09]  /*0610*/  STG.E.U8 desc[UR12][R4.64+0x7], R13 ;  /* 0x0000070d04007986 */ /* 0x0085f2000c10110c */
.L_x_4:
[----:B------:R-:W-:Y:S05]  /*0620*/  BRA.U !UP1, `(.L_x_1) ;  /* 0x0000000109907547 */ /* 0x000fea000b800000 */
[----:B------:R-:W-:Y:S02]  /*0630*/  UISETP.GE.U32.AND UP0, UPT, UR6, 0x4, UPT ;  /* 0x000000040600788c */ /* 0x000fe4000bf06070 */
[----:B------:R-:W-:-:S04]  /*0640*/  ULOP3.LUT UR5, UR7, 0x3, URZ, 0xc0, !UPT ;  /* 0x0000000307057892 */ /* 0x000fc8000f8ec0ff */
[----:B------:R-:W-:-:S03]  /*0650*/  UISETP.NE.AND UP1, UPT, UR5, URZ, UPT ;  /* 0x000000ff0500728c */ /* 0x000fc6000bf25270 */
[----:B------:R-:W-:Y:S08]  /*0660*/  BRA.U !UP0, `(.L_x_5) ;  /* 0x0000000108407547 */ /* 0x000ff0000b800000 */
[----:B------:R-:W0:Y:S01]  /*0670*/  LDCU.64 UR6, c[0x0][0x380] ;  /* 0x00007000ff0677ac */ /* 0x000e220008000a00 */
[----:B--2-4-:R-:W-:-:S04]  /*0680*/  IADD3 R5, PT, PT, R8, UR4, RZ ;  /* 0x0000000408057c10 */ /* 0x014fc8000fffe0ff */
        /* <DEDUP_REMOVED lines=11> */
[----:B------:R-:W2:Y:S01]  /*0740*/  LDG.E.U8 R17, desc[UR12][R4.64+0x3] ;  /* 0x0000030c04117981 */ /* 0x000ea2000c1e1100 */
[----:B------:R-:W-:-:S03]  /*0750*/  UIADD3 UR4, UPT, UPT, UR4, 0x4, URZ ;  /* 0x0000000404047890 */ /* 0x000fc6000fffe0ff */
[----:B--2---:R0:W-:Y:S09]  /*0760*/  STG.E.U8 desc[UR12][R6.64+0x3], R17 ;  /* 0x0000031106007986 */ /* 0x0041f2000c10110c */
.L_x_5:
[----:B------:R-:W-:Y:S05]  /*0770*/  BRA.U !UP1, `(.L_x_1) ;  /* 0x00000001093c7547 */ /* 0x000fea000b800000 */
[----:B------:R-:W-:Y:S01]  /*0780*/  VIADD R9, R9, UR4 ;  /* 0x0000000409097c36 */ /* 0x000fe20008000000 */
[----:B------:R-:W1:Y:S01]  /*0790*/  LDCU.64 UR6, c[0x0][0x380] ;  /* 0x00007000ff0677ac */ /* 0x000e620008000a00 */
[----:B------:R-:W-:Y:S01]  /*07a0*/  VIADD R8, R8, UR4 ;  /* 0x0000000408087c36 */ /* 0x000fe20008000000 */
[----:B------:R-:W-:-:S12]  /*07b0*/  UIADD3 UR5, UPT, UPT, -UR5, URZ, URZ ;  /* 0x000000ff05057290 */ /* 0x000fd8000fffe1ff */
.L_x_6:
[----:B-12-4-:R-:W-:-:S04]  /*07c0*/  IADD3 R4, P0, PT, R8, UR6, RZ ;  /* 0x0000000608047c10 */ /* 0x016fc8000ff1e0ff */
[----:B---3--:R-:W-:-:S06]  /*07d0*/  LEA.HI.X.SX32 R5, R8, UR7, 0x1, P0 ;  /* 0x0000000708057c11 */ /* 0x008fcc00080f0eff */
[----:B------:R-:W2:Y:S01]  /*07e0*/  LDG.E.U8 R5, desc[UR12][R4.64] ;  /* 0x0000000c04057981 */ /* 0x000ea2000c1e1100 */
[C---:B0-----:R-:W-:Y:S01]  /*07f0*/  IADD3 R6, P0, PT, R9.reuse, UR6, RZ ;  /* 0x0000000609067c10 */ /* 0x041fe2000ff1e0ff */
[----:B------:R-:W-:Y:S01]  /*0800*/  UIADD3 UR5, UPT, UPT, UR5, 0x1, URZ ;  /* 0x0000000105057890 */ /* 0x000fe2000fffe0ff */
[----:B------:R-:W-:Y:S02]  /*0810*/  VIADD R8, R8, 0x1 ;  /* 0x0000000108087836 */ /* 0x000fe40000000000 */
[C---:B------:R-:W-:Y:S01]  /*0820*/  LEA.HI.X.SX32 R7, R9.reuse, UR7, 0x1, P0 ;  /* 0x0000000709077c11 */ /* 0x040fe200080f0eff */
[----:B------:R-:W-:Y:S01]  /*0830*/  UISETP.NE.AND UP0, UPT, UR5, URZ, UPT ;  /* 0x000000ff0500728c */ /* 0x000fe2000bf05270 */
[----:B------:R-:W-:-:S03]  /*0840*/  IADD3 R9, PT, PT, R9, 0x1, RZ ;  /* 0x0000000109097810 */ /* 0x000fc60007ffe0ff */
[----:B--2---:R3:W-:Y:S05]  /*0850*/  STG.E.U8 desc[UR12][R6.64], R5 ;  /* 0x0000000506007986 */ /* 0x0047ea000c10110c */
[----:B------:R-:W-:Y:S05]  /*0860*/  BRA.U UP0, `(.L_x_6) ;  /* 0xfffffffd00d47547 */ /* 0x000fea000b83ffff */
.L_x_1:
[----:B--234-:R-:W2:Y:S01]  /*0870*/  LDG.E R5, desc[UR12][R2.64] ;  /* 0x0000000c02057981 */ /* 0x01cea2000c1e1900 */
[----:B0-----:R-:W2:Y:S02]  /*0880*/  LDC.64 R6, c[0x0][0x388] ;  /* 0x0000e200ff067b82 */ /* 0x001ea40000000a00 */
[----:B--2---:R-:W-:-:S06]  /*0890*/  IMAD.WIDE R4, R5, 0x4, R6 ;  /* 0x0000000405047825 */ /* 0x004fcc00078e0206 */
[----:B------:R-:W2:Y:S01]  /*08a0*/  LDG.E R5, desc[UR12][R4.64] ;  /* 0x0000000c04057981 */ /* 0x000ea2000c1e1900 */
[----:B------:R-:W-:-:S05]  /*08b0*/  IMAD.WIDE R6, R0, 0x4, R6 ;  /* 0x0000000400067825 */ /* 0x000fca00078e0206 */
[----:B--2---:R-:W-:Y:S01]  /*08c0*/  STG.E desc[UR12][R6.64], R5 ;  /* 0x0000000506007986 */ /* 0x004fe2000c10190c */
[----:B------:R-:W-:Y:S05]  /*08d0*/  EXIT ;  /* 0x000000000000794d */ /* 0x000fea0003800000 */
.L_x_7:
        /* <DEDUP_REMOVED lines=10> */
.L_x_79:


//--------------------- .text._Z11equilibrateP24curandStatePhilox4_32_10PcPiiiiiii --------------------------
	.section	.text._Z11equilibrateP24curandStatePhilox4_32_10PcPiiiiiii,"ax",@progbits
	.align	128
        .global         _Z11equilibrateP24curandStatePhilox4_32_10PcPiiiiiii
        .type           _Z11equilibrateP24curandStatePhilox4_32_10PcPiiiiiii,@function
        .size           _Z11equilibrateP24curandStatePhilox4_32_10PcPiiiiiii,(.L_x_80 - _Z11equilibrateP24curandStatePhilox4_32_10PcPiiiiiii)
        .other          _Z11equilibrateP24curandStatePhilox4_32_10PcPiiiiiii,@"STO_CUDA_ENTRY STV_DEFAULT"
_Z11equilibrateP24curandStatePhilox4_32_10PcPiiiiiii:
.text._Z11equilibrateP24curandStatePhilox4_32_10PcPiiiiiii:
[----:B------:R-:W-:Y:S08]  /*0000*/  LDC R1, c[0x0][0x37c] ;  /* 0x0000df00ff017b82 */ /* 0x000ff00000000800 */
[----:B------:R-:W0:Y:S01]  /*0010*/  LDC R2, c[0x0][0x39c] ;  /* 0x0000e700ff027b82 */ /* 0x000e220000000800 */
[----:B------:R-:W0:Y:S01]  /*0020*/  LDCU UR4, c[0x0][0x3a8] ;  /* 0x00007500ff0477ac */ /* 0x000e220008000800 */
[----:B------:R-:W1:Y:S01]  /*0030*/  S2R R0, SR_TID.X ;  /* 0x0000000000007919 */ /* 0x000e620000002100 */
[----:B------:R-:W2:Y:S01]  /*0040*/  S2R R13, SR_CTAID.X ;  /* 0x00000000000d7919 */ /* 0x000ea20000002500 */
[----:B0-----:R-:W-:-:S05]  /*0050*/  IMAD R2, R2, UR4, RZ ;  /* 0x0000000402027c24 */ /* 0x001fca000f8e02ff */
[----:B------:R-:W-:-:S13]  /*0060*/  ISETP.GE.AND P0, PT, R2, 0x1, PT ;  /* 0x000000010200780c */ /* 0x000fda0003f06270 */
[----:B-12---:R-:W-:Y:S05]  /*0070*/  @!P0 EXIT ;  /* 0x000000000000894d */ /* 0x006fea0003800000 */
[----:B------:R-:W0:Y:S01]  /*0080*/  LDC.64 R14, c[0x0][0x380] ;  /* 0x0000e000ff0e7b82 */ /* 0x000e220000000a00 */
[----:B------:R-:W1:Y:S01]  /*0090*/  LDCU UR4, c[0x0][0x360] ;  /* 0x00006c00ff0477ac */ /* 0x000e620008000800 */
[----:B------:R-:W-:Y:S01]  /*00a0*/  IMAD.MOV R2, RZ, RZ, -R2 ;  /* 0x000000ffff027224 */ /* 0x000fe200078e0a02 */
[----:B------:R-:W2:Y:S05]  /*00b0*/  LDCU.64 UR6, c[0x0][0x358] ;  /* 0x00006b00ff0677ac */ /* 0x000eaa0008000a00 */
[----:B------:R-:W3:Y:S01]  /*00c0*/  LDC.64 R16, c[0x0][0x390] ;  /* 0x0000e400ff107b82 */ /* 0x000ee20000000a00 */
[----:B------:R-:W4:Y:S01]  /*00d0*/  LDCU UR5, c[0x0][0x3a4] ;  /* 0x00007480ff0577ac */ /* 0x000f220008000800 */
[----:B------:R-:W0:Y:S01]  /*00e0*/  LDCU UR10, c[0x0][0x3ac] ;  /* 0x00007580ff0a77ac */ /* 0x000e220008000800 */
[----:B------:R-:W0:Y:S01]  /*00f0*/  LDCU.64 UR8, c[0x0][0x388] ;  /* 0x00007100ff0877ac */ /* 0x000e220008000a00 */
[----:B-1----:R-:W-:-:S02]  /*0100*/  IMAD R0, R13, UR4, R0 ;  /* 0x000000040d007c24 */ /* 0x002fc4000f8e0200 */
[----:B0-----:R-:W-:-:S04]  /*0110*/  IMAD.WIDE.U32 R12, R13, 0x40, R14 ;  /* 0x000000400d0c7825 */ /* 0x001fc800078e000e */
[----:B------:R-:W-:-:S04]  /*0120*/  IMAD.WIDE R14, R0, 0x40, R14 ;  /* 0x00000040000e7825 */ /* 0x000fc800078e020e */
[----:B--234-:R-:W-:-:S07]  /*0130*/  IMAD.WIDE R16, R0, 0x4, R16 ;  /* 0x0000000400107825 */ /* 0x01cfce00078e0210 */
.L_x_21:
[----:B0-----:R-:W2:Y:S01]  /*0140*/  LDG.E R3, desc[UR6][R12.64+0x28] ;  /* 0x000028060c037981 */ /* 0x001ea2000c1e1900 */
[----:B------:R-:W-:-:S04]  /*0150*/  IADD3 R2, PT, PT, R2, 0x1, RZ ;  /* 0x0000000102027810 */ /* 0x000fc80007ffe0ff */
[----:B------:R-:W-:Y:S01]  /*0160*/  ISETP.NE.AND P0, PT, R2, RZ, PT ;  /* 0x000000ff0200720c */ /* 0x000fe20003f05270 */
[C---:B--2---:R-:W-:Y:S01]  /*0170*/  VIADD R7, R3.reuse, 0x1 ;  /* 0x0000000103077836 */ /* 0x044fe20000000000 */
[----:B------:R-:W-:-:S04]  /*0180*/  ISETP.NE.AND P1, PT, R3, 0x1, PT ;  /* 0x000000010300780c */ /* 0x000fc80003f25270 */
[----:B------:R0:W-:Y:S09]  /*0190*/  STG.E desc[UR6][R12.64+0x28], R7 ;  /* 0x000028070c007986 */ /* 0x0001f2000c101906 */
[----:B------:R-:W-:Y:S05]  /*01a0*/  @!P1 BRA `(.L_x_8) ;  /* 0x0000000000309947 */ /* 0x000fea0003800000 */
[----:B------:R-:W-:-:S05]  /*01b0*/  IMAD.MOV.U32 R4, RZ, RZ, -0x2 ;  /* 0xfffffffeff047424 */ /* 0x000fca00078e00ff */
[----:B------:R-:W-:-:S05]  /*01c0*/  VIADDMNMX.U32 R3, R3, R4, 0x2, PT ;  /* 0x0000000203037446 */ /* 0x000fca0003800004 */
[----:B------:R-:W-:-:S04]  /*01d0*/  IMAD.SHL.U32 R3, R3, 0x4, RZ ;  /* 0x0000000403037824 */ /* 0x000fc800078e00ff */
[----:B------:R-:W1:Y:S02]  /*01e0*/  LDC R4, c[0x2][R3] ;  /* 0x0080000003047b82 */ /* 0x000e640000000800 */
[----:B-1----:R-:W-:-:S04]  /*01f0*/  SHF.R.S32.HI R5, RZ, 0x1f, R4 ;  /* 0x0000001fff057819 */ /* 0x002fc80000011404 */
.L_x_66:
[----:B------:R-:W-:Y:S05]  /*0200*/  BRX R4 -0x210                                        (*"BRANCH_TARGETS .L_x_67,.L_x_68,.L_x_69"*) ;  /* 0xfffffffc047c7949 */ /* 0x000fea000383ffff */
.L_x_69:
[----:B------:R2:W5:Y:S01]  /*0210*/  LDG.E R8, desc[UR6][R12.64+0x10] ;  /* 0x000010060c087981 */ /* 0x000562000c1e1900 */
[----:B------:R-:W-:Y:S05]  /*0220*/  BRA `(.L_x_9) ;  /* 0x0000000000147947 */ /* 0x000fea0003800000 */
.L_x_67:
[----:B------:R3:W5:Y:S01]  /*0230*/  LDG.E R8, desc[UR6][R12.64+0x18] ;  /* 0x000018060c087981 */ /* 0x000762000c1e1900 */
[----:B------:R-:W-:Y:S05]  /*0240*/  BRA `(.L_x_9) ;  /* 0x00000000000c7947 */ /* 0x000fea0003800000 */
.L_x_68:
[----:B------:R1:W5:Y:S01]  /*0250*/  LDG.E R8, desc[UR6][R12.64+0x1c] ;  /* 0x00001c060c087981 */ /* 0x000362000c1e1900 */
[----:B------:R-:W-:Y:S05]  /*0260*/  BRA `(.L_x_9) ;  /* 0x0000000000047947 */ /* 0x000fea0003800000 */
.L_x_8:
[----:B------:R4:W5:Y:S02]  /*0270*/  LDG.E R8, desc[UR6][R12.64+0x14] ;  /* 0x000014060c087981 */ /* 0x000964000c1e1900 */
.L_x_9:
[----:B------:R-:W-:-:S13]  /*0280*/  ISETP.NE.AND P1, PT, R7, 0x4, PT ;  /* 0x000000040700780c */ /* 0x000fda0003f25270 */
[----:B------:R-:W-:Y:S05]  /*0290*/  @P1 BRA `(.L_x_10) ;  /* 0x0000000400601947 */ /* 0x000fea0003800000 */
[----:B------:R-:W2:Y:S02]  /*02a0*/  LDG.E.64 R10, desc[UR6][R12.64] ;  /* 0x000000060c0a7981 */ /* 0x000ea4000c1e1b00 */
[----:B--2---:R-:W-:-:S04]  /*02b0*/  IADD3 R3, PT, PT, R10, 0x1, RZ ;  /* 0x000000010a037810 */ /* 0x004fc80007ffe0ff */
[----:B------:R-:W-:Y:S01]  /*02c0*/  ISETP.NE.AND P1, PT, R3, RZ, PT ;  /* 0x000000ff0300720c */ /* 0x000fe20003f25270 */
[----:B------:R2:W-:-:S12]  /*02d0*/  STG.E desc[UR6][R12.64], R3 ;  /* 0x000000030c007986 */ /* 0x0005d8000c101906 */
[----:B--2---:R-:W-:Y:S05]  /*02e0*/  @!P1 BRA `(.L_x_11) ;  /* 0x0000000000089947 */ /* 0x004fea0003800000 */
[----:B0-----:R0:W5:Y:S01]  /*02f0*/  LDG.E R7, desc[UR6][R12.64+0x8] ;  /* 0x000008060c077981 */ /* 0x001162000c1e1900 */
[----:B------:R-:W-:Y:S05]  /*0300*/  BRA `(.L_x_12) ;  /* 0x00000000003c7947 */ /* 0x000fea0003800000 */
.L_x_11:
[----:B0-----:R2:W5:Y:S01]  /*0310*/  LDG.E R7, desc[UR6][R12.64+0x8] ;  /* 0x000008060c077981 */ /* 0x001562000c1e1900 */
[----:B------:R-:W-:-:S05]  /*0320*/  VIADD R11, R11, 0x1 ;  /* 0x000000010b0b7836 */ /* 0x000fca0000000000 */
[----:B------:R2:W-:Y:S01]  /*0330*/  STG.E desc[UR6][R12.64+0x4], R11 ;  /* 0x0000040b0c007986 */ /* 0x0005e2000c101906 */
[----:B------:R-:W-:-:S13]  /*0340*/  ISETP.NE.AND P1, PT, R11, RZ, PT ;  /* 0x000000ff0b00720c */ /* 0x000fda0003f25270 */
[----:B--2---:R-:W-:Y:S05]  /*0350*/  @P1 BRA `(.L_x_12) ;  /* 0x0000000000281947 */ /* 0x004fea0003800000 */
[----:B-----5:R-:W-:Y:S02]  /*0360*/  VIADD R7, R7, 0x1 ;  /* 0x0000000107077836 */ /* 0x020fe40000000000 */
[----:B------:R-:W-:-:S03]  /*0370*/  HFMA2 R11, -RZ, RZ, 0, 0 ;  /* 0x00000000ff0b7431 */ /* 0x000fc600000001ff */
[----:B------:R2:W-:Y:S01]  /*0380*/  STG.E desc[UR6][R12.64+0x8], R7 ;  /* 0x000008070c007986 */ /* 0x0005e2000c101906 */
[----:B------:R-:W-:-:S13]  /*0390*/  ISETP.NE.AND P1, PT, R7, RZ, PT ;  /* 0x000000ff0700720c */ /* 0x000fda0003f25270 */
[----:B--2---:R-:W-:Y:S05]  /*03a0*/  @P1 BRA `(.L_x_12) ;  /* 0x0000000000141947 */ /* 0x004fea0003800000 */
[----:B------:R-:W2:Y:S01]  /*03b0*/  LDG.E R4, desc[UR6][R12.64+0xc] ;  /* 0x00000c060c047981 */ /* 0x000ea2000c1e1900 */
[----:B------:R-:W-:Y:S01]  /*03c0*/  IMAD.MOV.U32 R7, RZ, RZ, RZ ;  /* 0x000000ffff077224 */ /* 0x000fe200078e00ff */
[----:B------:R-:W-:Y:S01]  /*03d0*/  MOV R11, RZ ;  /* 0x000000ff000b7202 */ /* 0x000fe20000000f00 */
[----:B--2---:R-:W-:-:S05]  /*03e0*/  VIADD R5, R4, 0x1 ;  /* 0x0000000104057836 */ /* 0x004fca0000000000 */
[----:B------:R2:W-:Y:S02]  /*03f0*/  STG.E desc[UR6][R12.64+0xc], R5 ;  /* 0x00000c050c007986 */ /* 0x0005e4000c101906 */
.L_x_12:
[----:B--2---:R-:W2:Y:S04]  /*0400*/  LDG.E.64 R4, desc[UR6][R12.64+0x20] ;  /* 0x000020060c047981 */ /* 0x004ea8000c1e1b00 */
[----:B------:R-:W3:Y:S01]  /*0410*/  LDG.E R9, desc[UR6][R12.64+0xc] ;  /* 0x00000c060c097981 */ /* 0x000ee2000c1e1900 */
[----:B-----5:R-:W-:-:S03]  /*0420*/  IMAD.WIDE.U32 R6, R7, -0x326172a9, RZ ;  /* 0xcd9e8d5707067825 */ /* 0x020fc600078e00ff */
[----:B------:R0:W-:Y:S01]  /*0430*/  STG.E desc[UR6][R12.64+0x28], RZ ;  /* 0x000028ff0c007986 */ /* 0x0001e2000c101906 */
[----:B------:R-:W-:-:S04]  /*0440*/  IMAD.HI.U32 R18, R3, -0x2daee0ad, RZ ;  /* 0xd2511f5303127827 */ /* 0x000fc800078e00ff */
[----:B------:R-:W-:-:S04]  /*0450*/  IMAD.MOV.U32 R3, RZ, RZ, -0x2daee0ad ;  /* 0xd2511f53ff037424 */ /* 0x000fc800078e00ff */
[----:B------:R-:W-:Y:S01]  /*0460*/  IMAD R3, R10, R3, -0x2daee0ad ;  /* 0xd2511f530a037424 */ /* 0x000fe200078e0203 */
[C---:B--2---:R-:W-:Y:S02]  /*0470*/  LOP3.LUT R11, R4.reuse, R7, R11, 0x96, !PT ;  /* 0x00000007040b7212 */ /* 0x044fe400078e960b */
[----:B------:R-:W-:Y:S02]  /*0480*/  IADD3 R7, PT, PT, R4, -0x61c88647, RZ ;  /* 0x9e3779b904077810 */ /* 0x000fe40007ffe0ff */
[C---:B---3--:R-:W-:Y:S01]  /*0490*/  LOP3.LUT R18, R5.reuse, R9, R18, 0x96, !PT ;  /* 0x0000000905127212 */ /* 0x048fe200078e9612 */
[----:B------:R-:W-:Y:S02]  /*04a0*/  VIADD R9, R5, 0xbb67ae85 ;  /* 0xbb67ae8505097836 */ /* 0x000fe40000000000 */
[----:B------:R-:W-:-:S04]  /*04b0*/  IMAD.WIDE.U32 R10, R11, -0x2daee0ad, RZ ;  /* 0xd2511f530b0a7825 */ /* 0x000fc800078e00ff */
[----:B------:R-:W-:Y:S01]  /*04c0*/  IMAD.WIDE.U32 R18, R18, -0x326172a9, RZ ;  /* 0xcd9e8d5712127825 */ /* 0x000fe200078e00ff */
[----:B------:R-:W-:-:S03]  /*04d0*/  LOP3.LUT R3, R9, R11, R3, 0x96, !PT ;  /* 0x0000000b09037212 */ /* 0x000fc600078e9603 */
[----:B------:R-:W-:Y:S01]  /*04e0*/  VIADD R9, R4, 0x3c6ef372 ;  /* 0x3c6ef37204097836 */ /* 0x000fe20000000000 */
[----:B------:R-:W-:Y:S01]  /*04f0*/  LOP3.LUT R20, R7, R6, R19, 0x96, !PT ;  /* 0x0000000607147212 */ /* 0x000fe200078e9613 */
[----:B------:R-:W-:-:S04]  /*0500*/  IMAD.WIDE.U32 R6, R3, -0x326172a9, RZ ;  /* 0xcd9e8d5703067825 */ /* 0x000fc800078e00ff */
[----:B------:R-:W-:Y:S01]  /*0510*/  IMAD.WIDE.U32 R20, R20, -0x2daee0ad, RZ ;  /* 0xd2511f5314147825 */ /* 0x000fe200078e00ff */
[----:B------:R-:W-:Y:S02]  /*0520*/  LOP3.LUT R9, R7, R18, R9, 0x96, !PT ;  /* 0x0000001207097212 */ /* 0x000fe400078e9609 */
[C---:B------:R-:W-:Y:S01]  /*0530*/  IADD3 R7, PT, PT, R5.reuse, 0x32370b8f, RZ ;  /* 0x32370b8f05077810 */ /* 0x040fe20007ffe0ff */
[----:B------:R-:W-:-:S05]  /*0540*/  VIADD R3, R5, 0x76cf5d0a ;  /* 0x76cf5d0a05037836 */ /* 0x000fca0000000000 */
[----:B------:R-:W-:Y:S01]  /*0550*/  LOP3.LUT R3, R21, R3, R10, 0x96, !PT ;  /* 0x0000000315037212 */ /* 0x000fe200078e960a */
[----:B------:R-:W-:-:S04]  /*0560*/  IMAD.WIDE.U32 R10, R9, -0x2daee0ad, RZ ;  /* 0xd2511f53090a7825 */ /* 0x000fc800078e00ff */
[----:B------:R-:W-:Y:S01]  /*0570*/  IMAD.WIDE.U32 R18, R3, -0x326172a9, RZ ;  /* 0xcd9e8d5703127825 */ /* 0x000fe200078e00ff */
[----:B------:R-:W-:-:S03]  /*0580*/  LOP3.LUT R7, R11, R20, R7, 0x96, !PT ;  /* 0x000000140b077212 */ /* 0x000fc600078e9607 */
[C---:B------:R-:W-:Y:S02]  /*0590*/  VIADD R3, R4.reuse, 0xdaa66d2b ;  /* 0xdaa66d2b04037836 */ /* 0x040fe40000000000 */
[----:B------:R-:W-:-:S03]  /*05a0*/  VIADD R9, R4, 0x78dde6e4 ;  /* 0x78dde6e404097836 */ /* 0x000fc60000000000 */
[----:B------:R-:W-:Y:S01]  /*05b0*/  LOP3.LUT R3, R19, R6, R3, 0x96, !PT ;  /* 0x0000000613037212 */ /* 0x000fe200078e9603 */
[----:B------:R-:W-:-:S04]  /*05c0*/  IMAD.WIDE.U32 R6, R7, -0x326172a9, RZ ;  /* 0xcd9e8d5707067825 */ /* 0x000fc800078e00ff */
[----:B------:R-:W-:Y:S01]  /*05d0*/  IMAD.WIDE.U32 R20, R3, -0x2daee0ad, RZ ;  /* 0xd2511f5303147825 */ /* 0x000fe200078e00ff */
[----:B------:R-:W-:Y:S02]  /*05e0*/  IADD3 R3, PT, PT, R5, -0x126145ec, RZ ;  /* 0xed9eba1405037810 */ /* 0x000fe40007ffe0ff */
[----:B------:R-:W-:Y:S01]  /*05f0*/  LOP3.LUT R9, R7, R18, R9, 0x96, !PT ;  /* 0x0000001207097212 */ /* 0x000fe200078e9609 */
[----:B------:R-:W-:Y:S01]  /*0600*/  VIADD R7, R5, 0xa9066899 ;  /* 0xa906689905077836 */ /* 0x000fe20000000000 */
[----:B------:R-:W-:-:S03]  /*0610*/  LOP3.LUT R3, R21, R10, R3, 0x96, !PT ;  /* 0x0000000a15037212 */ /* 0x000fc600078e9603 */
[----:B------:R-:W-:Y:S01]  /*0620*/  IMAD.WIDE.U32 R10, R9, -0x2daee0ad, RZ ;  /* 0xd2511f53090a7825 */ /* 0x000fe200078e00ff */
[----:B------:R-:W-:-:S03]  /*0630*/  IADD3 R9, PT, PT, R4, -0x4ab325aa, RZ ;  /* 0xb54cda5604097810 */ /* 0x000fc60007ffe0ff */
[----:B------:R-:W-:Y:S01]  /*0640*/  IMAD.WIDE.U32 R18, R3, -0x326172a9, RZ ;  /* 0xcd9e8d5703127825 */ /* 0x000fe200078e00ff */
[----:B------:R-:W-:-:S03]  /*0650*/  LOP3.LUT R7, R11, R20, R7, 0x96, !PT ;  /* 0x000000140b077212 */ /* 0x000fc600078e9607 */
        /* <DEDUP_REMOVED lines=10> */
[C---:B------:R-:W-:Y:S02]  /*0700*/  IADD3 R3, PT, PT, R4.reuse, 0x5384540f, RZ ;  /* 0x5384540f04037810 */ /* 0x040fe40007ffe0ff */
[----:B------:R-:W-:Y:S01]  /*0710*/  LOP3.LUT R20, R11, R20, R7, 0x96, !PT ;  /* 0x000000140b147212 */ /* 0x000fe200078e9607 */
[----:B------:R-:W-:Y:S01]  /*0720*/  VIADD R9, R5, 0xdb3d7428 ;  /* 0xdb3d742805097836 */ /* 0x000fe20000000000 */
[----:B------:R-:W-:Y:S01]  /*0730*/  LOP3.LUT R6, R19, R6, R3, 0x96, !PT ;  /* 0x0000000613067212 */ /* 0x000fe200078e9603 */
[----:B------:R-:W-:Y:S01]  /*0740*/  VIADD R3, R4, 0xf1bbcdc8 ;  /* 0xf1bbcdc804037836 */ /* 0x000fe20000000000 */
[----:B------:R-:W-:Y:S01]  /*0750*/  IADD3 R5, PT, PT, R5, -0x695add53, RZ ;  /* 0x96a522ad05057810 */ /* 0x000fe20007ffe0ff */
[----:B------:R-:W-:-:S04]  /*0760*/  IMAD.WIDE.U32 R20, R20, -0x326172a9, RZ ;  /* 0xcd9e8d5714147825 */ /* 0x000fc800078e00ff */
[----:B------:R-:W-:Y:S01]  /*0770*/  IMAD.WIDE.U32 R6, R6, -0x2daee0ad, RZ ;  /* 0xd2511f5306067825 */ /* 0x000fe200078e00ff */
[----:B------:R-:W-:-:S04]  /*0780*/  LOP3.LUT R3, R21, R18, R3, 0x96, !PT ;  /* 0x0000001215037212 */ /* 0x000fc800078e9603 */
[----:B------:R-:W-:Y:S01]  /*0790*/  LOP3.LUT R9, R7, R10, R9, 0x96, !PT ;  /* 0x0000000a07097212 */ /* 0x000fe200078e9609 */
[----:B------:R-:W-:-:S04]  /*07a0*/  IMAD.WIDE.U32 R10, R3, -0x2daee0ad, RZ ;  /* 0xd2511f53030a7825 */ /* 0x000fc800078e00ff */
[----:B------:R-:W-:Y:S01]  /*07b0*/  IMAD.WIDE.U32 R18, R9, -0x326172a9, RZ ;  /* 0xcd9e8d5709127825 */ /* 0x000fe200078e00ff */
[----:B------:R-:W-:-:S03]  /*07c0*/  LOP3.LUT R6, R11, R6, R5, 0x96, !PT ;  /* 0x000000060b067212 */ /* 0x000fc600078e9605 */
[----:B------:R-:W-:Y:S01]  /*07d0*/  VIADD R3, R4, 0x8ff34781 ;  /* 0x8ff3478104037836 */ /* 0x000fe20000000000 */
[----:B------:R-:W-:Y:S01]  /*07e0*/  MOV R5, R18 ;  /* 0x0000001200057202 */ /* 0x000fe20000000f00 */
[----:B------:R-:W-:-:S03]  /*07f0*/  IMAD.MOV.U32 R7, RZ, RZ, R10 ;  /* 0x000000ffff077224 */ /* 0x000fc600078e000a */
[----:B------:R-:W-:-:S05]  /*0800*/  LOP3.LUT R4, R19, R20, R3, 0x96, !PT ;  /* 0x0000001413047212 */ /* 0x000fca00078e9603 */
[----:B------:R0:W-:Y:S02]  /*0810*/  STG.E.128 desc[UR6][R12.64+0x10], R4 ;  /* 0x000010040c007986 */ /* 0x0001e4000c101d06 */
.L_x_10:
[----:B------:R-:W0:Y:S02]  /*0820*/  LDC R3, c[0x0][0x39c] ;  /* 0x0000e700ff037b82 */ /* 0x000e240000000800 */
[----:B0-----:R-:W0:Y:S08]  /*0830*/  I2F.U32.RP R6, R3 ;  /* 0x0000000300067306 */ /* 0x001e300000209000 */
[----:B0-----:R-:W0:Y:S02]  /*0840*/  MUFU.RCP R6, R6 ;  /* 0x0000000600067308 */ /* 0x001e240000001000 */
[----:B0-----:R-:W-:-:S06]  /*0850*/  VIADD R4, R6, 0xffffffe ;  /* 0x0ffffffe06047836 */ /* 0x001fcc0000000000 */
[----:B------:R0:W1:Y:S02]  /*0860*/  F2I.FTZ.U32.TRUNC.NTZ R5, R4 ;  /* 0x0000000400057305 */ /* 0x000064000021f000 */
[----:B0-----:R-:W-:Y:S01]  /*0870*/  MOV R4, RZ ;  /* 0x000000ff00047202 */ /* 0x001fe20000000f00 */
[----:B-1----:R-:W-:-:S04]  /*0880*/  IMAD.MOV R10, RZ, RZ, -R5 ;  /* 0x000000ffff0a7224 */ /* 0x002fc800078e0a05 */
[----:B------:R-:W-:-:S04]  /*0890*/  IMAD R7, R10, R3, RZ ;  /* 0x000000030a077224 */ /* 0x000fc800078e02ff */
[----:B------:R-:W-:Y:S02]  /*08a0*/  IMAD.HI.U32 R5, R5, R7, R4 ;  /* 0x0000000705057227 */ /* 0x000fe400078e0004 */
[----:B------:R-:W2:Y:S04]  /*08b0*/  LDG.E R7, desc[UR6][R14.64+0x28] ;  /* 0x000028060e077981 */ /* 0x000ea8000c1e1900 */
[----:B-----5:R-:W-:-:S04]  /*08c0*/  IMAD.HI.U32 R5, R5, R8, RZ ;  /* 0x0000000805057227 */ /* 0x020fc800078e00ff */
[----:B------:R-:W-:-:S04]  /*08d0*/  IMAD.MOV R5, RZ, RZ, -R5 ;  /* 0x000000ffff057224 */ /* 0x000fc800078e0a05 */
[----:B------:R-:W-:-:S05]  /*08e0*/  IMAD R8, R3, R5, R8 ;  /* 0x0000000503087224 */ /* 0x000fca00078e0208 */
[----:B------:R-:W-:-:S13]  /*08f0*/  ISETP.GE.U32.AND P1, PT, R8, R3, PT ;  /* 0x000000030800720c */ /* 0x000fda0003f26070 */
[----:B------:R-:W-:-:S05]  /*0900*/  @P1 IMAD.IADD R8, R8, 0x1, -R3 ;  /* 0x0000000108081824 */ /* 0x000fca00078e0a03 */
[-C--:B------:R-:W-:Y:S02]  /*0910*/  ISETP.GE.U32.AND P1, PT, R8, R3.reuse, PT ;  /* 0x000000030800720c */ /* 0x080fe40003f26070 */
[----:B------:R-:W-:Y:S02]  /*0920*/  ISETP.NE.U32.AND P2, PT, R3, RZ, PT ;  /* 0x000000ff0300720c */ /* 0x000fe40003f45070 */
[----:B------:R-:W-:-:S09]  /*0930*/  LOP3.LUT R4, RZ, R3, RZ, 0x33, !PT ;  /* 0x00000003ff047212 */ /* 0x000fd200078e33ff */
[----:B------:R-:W-:-:S04]  /*0940*/  @P1 IADD3 R8, PT, PT, R8, -R3, RZ ;  /* 0x8000000308081210 */ /* 0x000fc80007ffe0ff */
[----:B------:R-:W-:-:S05]  /*0950*/  SEL R6, R4, R8, !P2 ;  /* 0x0000000804067207 */ /* 0x000fca0005000000 */
[----:B------:R-:W-:-:S05]  /*0960*/  IMAD R5, R0, R3, R6 ;  /* 0x0000000300057224 */ /* 0x000fca00078e0206 */
[----:B------:R-:W-:-:S04]  /*0970*/  IADD3 R18, P1, PT, R5, UR8, RZ ;  /* 0x0000000805127c10 */ /* 0x000fc8000ff3e0ff */
[----:B------:R-:W-:-:S05]  /*0980*/  LEA.HI.X.SX32 R19, R5, UR9, 0x1, P1 ;  /* 0x0000000905137c11 */ /* 0x000fca00088f0eff */
[----:B------:R0:W5:Y:S01]  /*0990*/  LDG.E.U8 R5, desc[UR6][R18.64] ;  /* 0x0000000612057981 */ /* 0x000162000c1e1100 */
[----:B------:R-:W-:Y:S01]  /*09a0*/  BSSY.RECONVERGENT B0, `(.L_x_13) ;  /* 0x0000012000007945 */ /* 0x000fe20003800200 */
[----:B--2---:R-:W-:-:S05]  /*09b0*/  VIADD R11, R7, 0x1 ;  /* 0x00000001070b7836 */ /* 0x004fca0000000000 */
[----:B------:R0:W-:Y:S01]  /*09c0*/  STG.E desc[UR6][R14.64+0x28], R11 ;  /* 0x0000280b0e007986 */ /* 0x0001e2000c101906 */
[----:B------:R-:W-:-:S13]  /*09d0*/  ISETP.NE.AND P1, PT, R7, 0x1, PT ;  /* 0x000000010700780c */ /* 0x000fda0003f25270 */
[----:B0-----:R-:W-:Y:S05]  /*09e0*/  @!P1 BRA `(.L_x_14) ;  /* 0x0000000000309947 */ /* 0x001fea0003800000 */
[----:B------:R-:W-:-:S05]  /*09f0*/  IMAD.MOV.U32 R8, RZ, RZ, -0x2 ;  /* 0xfffffffeff087424 */ /* 0x000fca00078e00ff */
[----:B------:R-:W-:-:S04]  /*0a00*/  VIADDMNMX.U32 R7, R7, R8, 0x2, PT ;  /* 0x0000000207077446 */ /* 0x000fc80003800008 */
[----:B------:R-:W-:-:S04]  /*0a10*/  SHF.L.U32 R7, R7, 0x2, RZ ;  /* 0x0000000207077819 */ /* 0x000fc800000006ff */
[----:B------:R-:W0:Y:S02]  /*0a20*/  LDC R8, c[0x2][R7+0xc] ;  /* 0x0080030007087b82 */ /* 0x000e240000000800 */
[----:B0-----:R-:W-:-:S04]  /*0a30*/  SHF.R.S32.HI R9, RZ, 0x1f, R8 ;  /* 0x0000001fff097819 */ /* 0x001fc80000011408 */
.L_x_70:
[----:B------:R-:W-:Y:S05]  /*0a40*/  BRX R8 -0xa50                                        (*"BRANCH_TARGETS .L_x_71,.L_x_72,.L_x_73"*) ;  /* 0xfffffff4086c7949 */ /* 0x000fea000383ffff */
.L_x_73:
[----:B------:R2:W5:Y:S01]  /*0a50*/  LDG.E R7, desc[UR6][R14.64+0x10] ;  /* 0x000010060e077981 */ /* 0x000562000c1e1900 */
[----:B------:R-:W-:Y:S05]  /*0a60*/  BRA `(.L_x_15) ;  /* 0x0000000000147947 */ /* 0x000fea0003800000 */
.L_x_71:
[----:B------:R0:W5:Y:S01]  /*0a70*/  LDG.E R7, desc[UR6][R14.64+0x18] ;  /* 0x000018060e077981 */ /* 0x000162000c1e1900 */
[----:B------:R-:W-:Y:S05]  /*0a80*/  BRA `(.L_x_15) ;  /* 0x00000000000c7947 */ /* 0x000fea0003800000 */
.L_x_72:
[----:B------:R1:W5:Y:S01]  /*0a90*/  LDG.E R7, desc[UR6][R14.64+0x1c] ;  /* 0x00001c060e077981 */ /* 0x000362000c1e1900 */
[----:B------:R-:W-:Y:S05]  /*0aa0*/  BRA `(.L_x_15) ;  /* 0x0000000000047947 */ /* 0x000fea0003800000 */
.L_x_14:
[----:B------:R0:W5:Y:S02]  /*0ab0*/  LDG.E R7, desc[UR6][R14.64+0x14] ;  /* 0x000014060e077981 */ /* 0x000164000c1e1900 */
.L_x_15:
[----:B------:R-:W-:Y:S05]  /*0ac0*/  BSYNC.RECONVERGENT B0 ;  /* 0x0000000000007941 */ /* 0x000fea0003800200 */
.L_x_13:
[----:B------:R-:W-:Y:S01]  /*0ad0*/  ISETP.NE.AND P1, PT, R11, 0x4, PT ;  /* 0x000000040b00780c */ /* 0x000fe20003f25270 */
[----:B------:R-:W-:-:S12]  /*0ae0*/  BSSY.RECONVERGENT B0, `(.L_x_16) ;  /* 0x000005c000007945 */ /* 0x000fd80003800200 */
[----:B------:R-:W-:Y:S05]  /*0af0*/  @P1 BRA `(.L_x_17) ;  /* 0x0000000400681947 */ /* 0x000fea0003800000 */
[----:B------:R-:W2:Y:S01]  /*0b00*/  LDG.E.64 R8, desc[UR6][R14.64] ;  /* 0x000000060e087981 */ /* 0x000ea2000c1e1b00 */
[----:B------:R-:W-:Y:S01]  /*0b10*/  BSSY.RECONVERGENT B1, `(.L_x_18) ;  /* 0x0000016000017945 */ /* 0x000fe20003800200 */
[----:B--2---:R-:W-:-:S05]  /*0b20*/  VIADD R21, R8, 0x1 ;  /* 0x0000000108157836 */ /* 0x004fca0000000000 */
[----:B------:R2:W-:Y:S01]  /*0b30*/  STG.E desc[UR6][R14.64], R21 ;  /* 0x000000150e007986 */ /* 0x0005e2000c101906 */
[----:B------:R-:W-:-:S13]  /*0b40*/  ISETP.NE.AND P1, PT, R21, RZ, PT ;  /* 0x000000ff1500720c */ /* 0x000fda0003f25270 */
[----:B--2---:R-:W-:Y:S05]  /*0b50*/  @!P1 BRA `(.L_x_19) ;  /* 0x0000000000089947 */ /* 0x004fea0003800000 */
[----:B------:R2:W5:Y:S01]  /*0b60*/  LDG.E R23, desc[UR6][R14.64+0x8] ;  /* 0x000008060e177981 */ /* 0x000562000c1e1900 */
[----:B------:R-:W-:Y:S05]  /*0b70*/  BRA `(.L_x_20) ;  /* 0x00000000003c7947 */ /* 0x000fea0003800000 */
.L_x_19:
[----:B------:R2:W5:Y:S01]  /*0b80*/  LDG.E R23, desc[UR6][R14.64+0x8] ;  /* 0x000008060e177981 */ /* 0x000562000c1e1900 */
[----:B------:R-:W-:-:S05]  /*0b90*/  VIADD R9, R9, 0x1 ;  /* 0x0000000109097836 */ /* 0x000fca0000000000 */
[----:B------:R2:W-:Y:S01]  /*0ba0*/  STG.E desc[UR6][R14.64+0x4], R9 ;  /* 0x000004090e007986 */ /* 0x0005e2000c101906 */
[----:B------:R-:W-:-:S13]  /*0bb0*/  ISETP.NE.AND P1, PT, R9, RZ, PT ;  /* 0x000000ff0900720c */ /* 0x000fda0003f25270 */
[----:B--2---:R-:W-:Y:S05]  /*0bc0*/  @P1 BRA `(.L_x_20) ;  /* 0x0000000000281947 */ /* 0x004fea0003800000 */
[----:B-----5:R-:W-:Y:S01]  /*0bd0*/  IADD3 R23, PT, PT, R23, 0x1, RZ ;  /* 0x0000000117177810 */ /* 0x020fe20007ffe0ff */
[----:B------:R-:W-:-:S03]  /*0be0*/  IMAD.MOV.U32 R9, RZ, RZ, RZ ;  /* 0x000000ffff097224 */ /* 0x000fc600078e00ff */
[----:B------:R-:W-:Y:S01]  /*0bf0*/  ISETP.NE.AND P1, PT, R23, RZ, PT ;  /* 0x000000ff1700720c */ /* 0x000fe20003f25270 */
[----:B------:R2:W-:-:S12]  /*0c00*/  STG.E desc[UR6][R14.64+0x8], R23 ;  /* 0x000008170e007986 */ /* 0x0005d8000c101906 */
[----:B--2---:R-:W-:Y:S05]  /*0c10*/  @P1 BRA `(.L_x_20) ;  /* 0x0000000000141947 */ /* 0x004fea0003800000 */
[----:B------:R-:W2:Y:S01]  /*0c20*/  LDG.E R9, desc[UR6][R14.64+0xc] ;  /* 0x00000c060e097981 */ /* 0x000ea2000c1e1900 */
[----:B------:R-:W-:Y:S02]  /*0c30*/  HFMA2 R23, -RZ, RZ, 0, 0 ;  /* 0x00000000ff177431 */ /* 0x000fe400000001ff */
[----:B--2---:R-:W-:Y:S02]  /*0c40*/  VIADD R11, R9, 0x1 ;  /* 0x00000001090b7836 */ /* 0x004fe40000000000 */
[----:B------:R-:W-:-:S03]  /*0c50*/  IMAD.MOV.U32 R9, RZ, RZ, RZ ;  /* 0x000000ffff097224 */ /* 0x000fc600078e00ff */
[----:B------:R2:W-:Y:S04]  /*0c60*/  STG.E desc[UR6][R14.64+0xc], R11 ;  /* 0x00000c0b0e007986 */ /* 0x0005e8000c101906 */
.L_x_20:
[----:B------:R-:W-:Y:S05]  /*0c70*/  BSYNC.RECONVERGENT B1 ;  /* 0x0000000000017941 */ /* 0x000fea0003800200 */
.L_x_18:
[----:B------:R-:W3:Y:S04]  /*0c80*/  LDG.E R24, desc[UR6][R14.64+0xc] ;  /* 0x00000c060e187981 */ /* 0x000ee8000c1e1900 */
[----:B--2---:R-:W3:Y:S01]  /*0c90*/  LDG.E.64 R10, desc[UR6][R14.64+0x20] ;  /* 0x000020060e0a7981 */ /* 0x004ee2000c1e1b00 */
[----:B------:R-:W-:-:S03]  /*0ca0*/  IMAD.HI.U32 R20, R21, -0x2daee0ad, RZ ;  /* 0xd2511f5315147827 */ /* 0x000fc600078e00ff */
[----:B------:R2:W-:Y:S01]  /*0cb0*/  STG.E desc[UR6][R14.64+0x28], RZ ;  /* 0x000028ff0e007986 */ /* 0x0005e2000c101906 */
[----:B-----5:R-:W-:-:S04]  /*0cc0*/  IMAD.WIDE.U32 R22, R23, -0x326172a9, RZ ;  /* 0xcd9e8d5717167825 */ /* 0x020fc800078e00ff */
[----:B------:R-:W-:Y:S01]  /*0cd0*/  IMAD.MOV.U32 R27, RZ, RZ, -0x2daee0ad ;  /* 0xd2511f53ff1b7424 */ /* 0x000fe200078e00ff */
[----:B---3--:R-:W-:Y:S02]  /*0ce0*/  LOP3.LUT R20, R11, R24, R20, 0x96, !PT ;  /* 0x000000180b147212 */ /* 0x008fe400078e9614 */
[----:B------:R-:W-:Y:S01]  /*0cf0*/  LOP3.LUT R9, R10, R23, R9, 0x96, !PT ;  /* 0x000000170a097212 */ /* 0x000fe200078e9609 */
[----:B------:R-:W-:Y:S01]  /*0d00*/  IMAD R23, R8, R27, -0x2daee0ad ;  /* 0xd2511f5308177424 */ /* 0x000fe200078e021b */
[----:B------:R-:W-:Y:S01]  /*0d10*/  IADD3 R25, PT, PT, R10, -0x61c88647, RZ ;  /* 0x9e3779b90a197810 */ /* 0x000fe20007ffe0ff */
[----:B------:R-:W-:-:S04]  /*0d20*/  IMAD.WIDE.U32 R20, R20, -0x326172a9, RZ ;  /* 0xcd9e8d5714147825 */ /* 0x000fc800078e00ff */
[----:B------:R-:W-:Y:S01]  /*0d30*/  IMAD.WIDE.U32 R8, R9, -0x2daee0ad, RZ ;  /* 0xd2511f5309087825 */ /* 0x000fe200078e00ff */
[----:B------:R-:W-:-:S03]  /*0d40*/  LOP3.LUT R22, R25, R22, R21, 0x96, !PT ;  /* 0x0000001619167212 */ /* 0x000fc600078e9615 */
[----:B------:R-:W-:-:S05]  /*0d50*/  VIADD R21, R11, 0xbb67ae85 ;  /* 0xbb67ae850b157836 */ /* 0x000fca0000000000 */
[----:B------:R-:W-:Y:S01]  /*0d60*/  LOP3.LUT R9, R21, R9, R23, 0x96, !PT ;  /* 0x0000000915097212 */ /* 0x000fe200078e9617 */
[----:B------:R-:W-:-:S04]  /*0d70*/  IMAD.WIDE.U32 R22, R22, -0x2daee0ad, RZ ;  /* 0xd2511f5316167825 */ /* 0x000fc800078e00ff */
[----:B------:R-:W-:-:S05]  /*0d80*/  VIADD R21, R11, 0x76cf5d0a ;  /* 0x76cf5d0a0b157836 */ /* 0x000fca0000000000 */
[----:B------:R-:W-:Y:S01]  /*0d90*/  LOP3.LUT R23, R23, R21, R8, 0x96, !PT ;  /* 0x0000001517177212 */ /* 0x000fe200078e9608 */
[----:B------:R-:W-:Y:S01]  /*0da0*/  IMAD.WIDE.U32 R8, R9, -0x326172a9, RZ ;  /* 0xcd9e8d5709087825 */ /* 0x000fe200078e00ff */
[----:B------:R-:W-:-:S04]  /*0db0*/  IADD3 R21, PT, PT, R10, 0x3c6ef372, RZ ;  /* 0x3c6ef3720a157810 */ /* 0x000fc80007ffe0ff */
[----:B------:R-:W-:Y:S01]  /*0dc0*/  LOP3.LUT R21, R9, R20, R21, 0x96, !PT ;  /* 0x0000001409157212 */ /* 0x000fe200078e9615 */
[----:B------:R-:W-:-:S04]  /*0dd0*/  VIADD R9, R11, 0x32370b8f ;  /* 0x32370b8f0b097836 */ /* 0x000fc80000000000 */
[----:B------:R-:W-:-:S05]  /*0de0*/  IMAD.WIDE.U32 R20, R21, -0x2daee0ad, RZ ;  /* 0xd2511f5315147825 */ /* 0x000fca00078e00ff */
[----:B------:R-:W-:Y:S01]  /*0df0*/  LOP3.LUT R21, R21, R22, R9, 0x96, !PT ;  /* 0x0000001615157212 */ /* 0x000fe200078e9609 */
[----:B------:R-:W-:-:S04]  /*0e00*/  IMAD.WIDE.U32 R22, R23, -0x326172a9, RZ ;  /* 0xcd9e8d5717167825 */ /* 0x000fc800078e00ff */
[----:B------:R-:W-:-:S05]  /*0e10*/  VIADD R9, R10, 0xdaa66d2b ;  /* 0xdaa66d2b0a097836 */ /* 0x000fca0000000000 */
[----:B------:R-:W-:Y:S02]  /*0e20*/  LOP3.LUT R9, R23, R8, R9, 0x96, !PT ;  /* 0x0000000817097212 */ /* 0x000fe400078e9609 */
[----:B------:R-:W-:-:S03]  /*0e30*/  IADD3 R23, PT, PT, R11, -0x126145ec, RZ ;  /* 0xed9eba140b177810 */ /* 0x000fc60007ffe0ff */
[----:B------:R-:W-:-:S05]  /*0e40*/  IMAD.WIDE.U32 R8, R9, -0x2daee0ad, RZ ;  /* 0xd2511f5309087825 */ /* 0x000fca00078e00ff */
[----:B------:R-:W-:Y:S01]  /*0e50*/  LOP3.LUT R9, R9, R20, R23, 0x96, !PT ;  /* 0x0000001409097212 */ /* 0x000fe200078e9617 */
[----:B------:R-:W-:-:S04]  /*0e60*/  IMAD.WIDE.U32 R20, R21, -0x326172a9, RZ ;  /* 0xcd9e8d5715147825 */ /* 0x000fc800078e00ff */
[----:B------:R-:W-:-:S05]  /*0e70*/  VIADD R23, R10, 0x78dde6e4 ;  /* 0x78dde6e40a177836 */ /* 0x000fca0000000000 */
[----:B------:R-:W-:Y:S01]  /*0e80*/  LOP3.LUT R23, R21, R22, R23, 0x96, !PT ;  /* 0x0000001615177212 */ /* 0x000fe200078e9617 */
[----:B------:R-:W-:-:S04]  /*0e90*/  VIADD R21, R11, 0xa9066899 ;  /* 0xa90668990b157836 */ /* 0x000fc80000000000 */
[----:B------:R-:W-:-:S05]  /*0ea0*/  IMAD.WIDE.U32 R22, R23, -0x2daee0ad, RZ ;  /* 0xd2511f5317167825 */ /* 0x000fca00078e00ff */
        /* <DEDUP_REMOVED lines=10> */
[----:B------:R-:W-:-:S03]  /*0f50*/  IADD3 R23, PT, PT, R11, 0x1fd5c5a3, RZ ;  /* 0x1fd5c5a30b177810 */ /* 0x000fc60007ffe0ff */
[----:B------:R-:W-:-:S05]  /*0f60*/  IMAD.WIDE.U32 R8, R9, -0x2daee0ad, RZ ;  /* 0xd2511f5309087825 */ /* 0x000fca00078e00ff */
[----:B------:R-:W-:Y:S01]  /*0f70*/  LOP3.LUT R9, R9, R20, R23, 0x96, !PT ;  /* 0x0000001409097212 */ /* 0x000fe200078e9617 */
[----:B------:R-:W-:-:S04]  /*0f80*/  IMAD.WIDE.U32 R20, R21, -0x326172a9, RZ ;  /* 0xcd9e8d5715147825 */ /* 0x000fc800078e00ff */
[----:B------:R-:W-:-:S05]  /*0f90*/  VIADD R23, R10, 0x5384540f ;  /* 0x5384540f0a177836 */ /* 0x000fca0000000000 */
[----:B------:R-:W-:Y:S01]  /*0fa0*/  LOP3.LUT R23, R21, R22, R23, 0x96, !PT ;  /* 0x0000001615177212 */ /* 0x000fe200078e9617 */
[C---:B------:R-:W-:Y:S02]  /*0fb0*/  VIADD R21, R11.reuse, 0xdb3d7428 ;  /* 0xdb3d74280b157836 */ /* 0x040fe40000000000 */
[----:B------:R-:W-:Y:S02]  /*0fc0*/  VIADD R11, R11, 0x96a522ad ;  /* 0x96a522ad0b0b7836 */ /* 0x000fe40000000000 */
[----:B------:R-:W-:-:S05]  /*0fd0*/  IMAD.WIDE.U32 R24, R23, -0x2daee0ad, RZ ;  /* 0xd2511f5317187825 */ /* 0x000fca00078e00ff */
[----:B------:R-:W-:Y:S01]  /*0fe0*/  LOP3.LUT R22, R25, R8, R21, 0x96, !PT ;  /* 0x0000000819167212 */ /* 0x000fe200078e9615 */
[----:B------:R-:W-:Y:S01]  /*0ff0*/  IMAD.WIDE.U32 R8, R9, -0x326172a9, RZ ;  /* 0xcd9e8d5709087825 */ /* 0x000fe200078e00ff */
[----:B------:R-:W-:-:S03]  /*1000*/  IADD3 R21, PT, PT, R10, -0xe443238, RZ ;  /* 0xf1bbcdc80a157810 */ /* 0x000fc60007ffe0ff */
[----:B------:R-:W-:Y:S01]  /*1010*/  IMAD.WIDE.U32 R22, R22, -0x326172a9, RZ ;  /* 0xcd9e8d5716167825 */ /* 0x000fe200078e00ff */
[----:B------:R-:W-:-:S03]  /*1020*/  LOP3.LUT R21, R9, R20, R21, 0x96, !PT ;  /* 0x0000001409157212 */ /* 0x000fc600078e9615 */
[----:B------:R-:W-:Y:S02]  /*1030*/  VIADD R9, R10, 0x8ff34781 ;  /* 0x8ff347810a097836 */ /* 0x000fe40000000000 */
[----:B------:R-:W-:-:S03]  /*1040*/  IMAD.WIDE.U32 R20, R21, -0x2daee0ad, RZ ;  /* 0xd2511f5315147825 */ /* 0x000fc600078e00ff */
[----:B------:R-:W-:Y:S01]  /*1050*/  LOP3.LUT R8, R23, R8, R9, 0x96, !PT ;  /* 0x0000000817087212 */ /* 0x000fe200078e9609 */
[----:B------:R-:W-:Y:S01]  /*1060*/  IMAD.MOV.U32 R9, RZ, RZ, R22 ;  /* 0x000000ffff097224 */ /* 0x000fe200078e0016 */
[----:B------:R-:W-:Y:S02]  /*1070*/  LOP3.LUT R10, R21, R24, R11, 0x96, !PT ;  /* 0x00000018150a7212 */ /* 0x000fe400078e960b */
[----:B------:R-:W-:-:S05]  /*1080*/  MOV R11, R20 ;  /* 0x00000014000b7202 */ /* 0x000fca0000000f00 */
[----:B------:R2:W-:Y:S02]  /*1090*/  STG.E.128 desc[UR6][R14.64+0x10], R8 ;  /* 0x000010080e007986 */ /* 0x0005e4000c101d06 */
.L_x_17:
[----:B------:R-:W-:Y:S05]  /*10a0*/  BSYNC.RECONVERGENT B0 ;  /* 0x0000000000007941 */ /* 0x000fea0003800200 */
.L_x_16:
[----:B--2---:R-:W-:Y:S02]  /*10b0*/  IABS R10, R3 ;  /* 0x00000003000a7213 */ /* 0x004fe40000000000 */
[C---:B------:R-:W-:Y:S02]  /*10c0*/  IADD3 R11, PT, PT, R6.reuse, -0x1, R3 ;  /* 0xffffffff060b7810 */ /* 0x040fe40007ffe003 */
[----:B------:R-:W2:Y:S01]  /*10d0*/  I2F.RP R20, R10 ;  /* 0x0000000a00147306 */ /* 0x000ea20000209400 */
[----:B------:R-:W-:Y:S02]  /*10e0*/  IADD3 R6, PT, PT, R6, 0x1, RZ ;  /* 0x0000000106067810 */ /* 0x000fe40007ffe0ff */
[----:B------:R-:W-:Y:S02]  /*10f0*/  IABS R22, R11 ;  /* 0x0000000b00167213 */ /* 0x000fe40000000000 */
[----:B------:R-:W-:-:S03]  /*1100*/  ISETP.GE.AND P4, PT, R6, RZ, PT ;  /* 0x000000ff0600720c */ /* 0x000fc60003f86270 */
[----:B--2---:R-:W2:Y:S02]  /*1110*/  MUFU.RCP R20, R20 ;  /* 0x0000001400147308 */ /* 0x004ea40000001000 */
[----:B--2---:R-:W-:-:S06]  /*1120*/  VIADD R8, R20, 0xffffffe ;  /* 0x0ffffffe14087836 */ /* 0x004fcc0000000000 */
[----:B------:R2:W0:Y:S02]  /*1130*/  F2I.FTZ.U32.TRUNC.NTZ R9, R8 ;  /* 0x0000000800097305 */ /* 0x000424000021f000 */
[----:B--2---:R-:W-:Y:S01]  /*1140*/  IMAD.MOV.U32 R8, RZ, RZ, RZ ;  /* 0x000000ffff087224 */ /* 0x004fe200078e00ff */
[----:B0-----:R-:W-:-:S05]  /*1150*/  IADD3 R21, PT, PT, RZ, -R9, RZ ;  /* 0x80000009ff157210 */ /* 0x001fca0007ffe0ff */
[----:B------:R-:W-:-:S04]  /*1160*/  IMAD R21, R21, R10, RZ ;  /* 0x0000000a15157224 */ /* 0x000fc800078e02ff */
[----:B------:R-:W-:Y:S01]  /*1170*/  IMAD.HI.U32 R9, R9, R21, R8 ;  /* 0x0000001509097227 */ /* 0x000fe200078e0008 */
[----:B------:R-:W-:-:S03]  /*1180*/  IABS R8, R6 ;  /* 0x0000000600087213 */ /* 0x000fc60000000000 */
[----:B------:R-:W-:-:S04]  /*1190*/  IMAD.MOV.U32 R21, RZ, RZ, R22 ;  /* 0x000000ffff157224 */ /* 0x000fc800078e0016 */
[----:B------:R-:W-:-:S04]  /*11a0*/  IMAD.HI.U32 R20, R9, R21, RZ ;  /* 0x0000001509147227 */ /* 0x000fc800078e00ff */
[----:B------:R-:W-:Y:S02]  /*11b0*/  IMAD.MOV R20, RZ, RZ, -R20 ;  /* 0x000000ffff147224 */ /* 0x000fe400078e0a14 */
[----:B------:R-:W-:-:S04]  /*11c0*/  IMAD.HI.U32 R9, R9, R8, RZ ;  /* 0x0000000809097227 */ /* 0x000fc800078e00ff */
[----:B------:R-:W-:Y:S01]  /*11d0*/  IMAD R21, R10, R20, R21 ;  /* 0x000000140a157224 */ /* 0x000fe200078e0215 */
[----:B------:R-:W-:-:S04]  /*11e0*/  IADD3 R9, PT, PT, -R9, RZ, RZ ;  /* 0x000000ff09097210 */ /* 0x000fc80007ffe1ff */
[C---:B------:R-:W-:Y:S01]  /*11f0*/  ISETP.GT.U32.AND P2, PT, R10.reuse, R21, PT ;  /* 0x000000150a00720c */ /* 0x040fe20003f44070 */
[----:B------:R-:W-:-:S05]  /*1200*/  IMAD R9, R10, R9, R8 ;  /* 0x000000090a097224 */ /* 0x000fca00078e0208 */
[----:B------:R-:W-:-:S07]  /*1210*/  ISETP.GT.U32.AND P1, PT, R10, R9, PT ;  /* 0x000000090a00720c */ /* 0x000fce0003f24070 */
[----:B------:R-:W-:-:S05]  /*1220*/  @!P2 IMAD.IADD R21, R21, 0x1, -R10 ;  /* 0x000000011515a824 */ /* 0x000fca00078e0a0a */
[C---:B------:R-:W-:Y:S02]  /*1230*/  ISETP.GT.U32.AND P3, PT, R10.reuse, R21, PT ;  /* 0x000000150a00720c */ /* 0x040fe40003f64070 */
[----:B------:R-:W-:Y:S02]  /*1240*/  @!P1 IADD3 R9, PT, PT, R9, -R10, RZ ;  /* 0x8000000a09099210 */ /* 0x000fe40007ffe0ff */
[----:B------:R-:W-:Y:S02]  /*1250*/  ISETP.GE.AND P1, PT, R11, RZ, PT ;  /* 0x000000ff0b00720c */ /* 0x000fe40003f26270 */
[----:B------:R-:W-:-:S07]  /*1260*/  ISETP.GT.U32.AND P2, PT, R10, R9, PT ;  /* 0x000000090a00720c */ /* 0x000fce0003f44070 */
[----:B------:R-:W-:Y:S01]  /*1270*/  @!P3 IMAD.IADD R21, R21, 0x1, -R10 ;  /* 0x000000011515b824 */ /* 0x000fe200078e0a0a */
[----:B------:R-:W-:-:S04]  /*1280*/  ISETP.NE.AND P3, PT, R3, RZ, PT ;  /* 0x000000ff0300720c */ /* 0x000fc80003f65270 */
[----:B------:R-:W-:Y:S01]  /*1290*/  @!P1 IADD3 R21, PT, PT, -R21, RZ, RZ ;  /* 0x000000ff15159210 */ /* 0x000fe20007ffe1ff */
[----:B------:R-:W-:-:S03]  /*12a0*/  @!P2 IMAD.IADD R9, R9, 0x1, -R10 ;  /* 0x000000010909a824 */ /* 0x000fc600078e0a0a */
[----:B------:R-:W-:Y:S02]  /*12b0*/  SEL R21, R4, R21, !P3 ;  /* 0x0000001504157207 */ /* 0x000fe40005800000 */
[----:B------:R-:W-:-:S03]  /*12c0*/  @!P4 IADD3 R9, PT, PT, -R9, RZ, RZ ;  /* 0x000000ff0909c210 */ /* 0x000fc60007ffe1ff */
[----:B------:R-:W-:Y:S01]  /*12d0*/  IMAD R21, R0, R3, R21 ;  /* 0x0000000300157224 */ /* 0x000fe200078e0215 */
[----:B------:R-:W-:-:S04]  /*12e0*/  SEL R4, R4, R9, !P3 ;  /* 0x0000000904047207 */ /* 0x000fc80005800000 */
[----:B------:R-:W-:Y:S01]  /*12f0*/  IADD3 R8, P1, PT, R21, UR8, RZ ;  /* 0x0000000815087c10 */ /* 0x000fe2000ff3e0ff */
[----:B------:R-:W-:-:S03]  /*1300*/  IMAD R3, R0, R3, R4 ;  /* 0x0000000300037224 */ /* 0x000fc600078e0204 */
[----:B------:R-:W-:Y:S02]  /*1310*/  LEA.HI.X.SX32 R9, R21, UR9, 0x1, P1 ;  /* 0x0000000915097c11 */ /* 0x000fe400088f0eff */
[----:B------:R-:W-:-:S03]  /*1320*/  IADD3 R20, P1, PT, R3, UR8, RZ ;  /* 0x0000000803147c10 */ /* 0x000fc6000ff3e0ff */
[----:B------:R0:W2:Y:S01]  /*1330*/  LDG.E.U8 R8, desc[UR6][R8.64] ;  /* 0x0000000608087981 */ /* 0x0000a2000c1e1100 */
[----:B------:R-:W-:-:S03]  /*1340*/  LEA.HI.X.SX32 R21, R3, UR9, 0x1, P1 ;  /* 0x0000000903157c11 */ /* 0x000fc600088f0eff */
[----:B------:R-:W3:Y:S04]  /*1350*/  LDG.E R3, desc[UR6][R16.64] ;  /* 0x0000000610037981 */ /* 0x000ee8000c1e1900 */
[----:B------:R-:W4:Y:S01]  /*1360*/  LDG.E.U8 R4, desc[UR6][R20.64] ;  /* 0x0000000614047981 */ /* 0x000f22000c1e1100 */
[----:B------:R-:W1:Y:S08]  /*1370*/  I2F.U32.RP R6, UR5 ;  /* 0x0000000500067d06 */ /* 0x000e700008209000 */
[----:B-1----:R-:W1:Y:S02]  /*1380*/  MUFU.RCP R6, R6 ;  /* 0x0000000600067308 */ /* 0x002e640000001000 */
[----:B-1----:R-:W-:-:S06]  /*1390*/  VIADD R10, R6, 0xffffffe ;  /* 0x0ffffffe060a7836 */ /* 0x002fcc0000000000 */
[----:B------:R1:W0:Y:S02]  /*13a0*/  F2I.FTZ.U32.TRUNC.NTZ R11, R10 ;  /* 0x0000000a000b7305 */ /* 0x000224000021f000 */
[----:B-1----:R-:W-:Y:S01]  /*13b0*/  IMAD.MOV.U32 R10, RZ, RZ, RZ ;  /* 0x000000ffff0a7224 */ /* 0x002fe200078e00ff */
[----:B0-----:R-:W-:-:S05]  /*13c0*/  IADD3 R22, PT, PT, RZ, -R11, RZ ;  /* 0x8000000bff167210 */ /* 0x001fca0007ffe0ff */
[----:B------:R-:W-:-:S04]  /*13d0*/  IMAD R9, R22, UR5, RZ ;  /* 0x0000000516097c24 */ /* 0x000fc8000f8e02ff */
[----:B------:R-:W-:-:S06]  /*13e0*/  IMAD.HI.U32 R22, R11, R9, R10 ;  /* 0x000000090b167227 */ /* 0x000fcc00078e000a */
[----:B-----5:R-:W-:-:S05]  /*13f0*/  IMAD.HI.U32 R22, R22, R7, RZ ;  /* 0x0000000716167227 */ /* 0x020fca00078e00ff */
[----:B------:R-:W-:-:S05]  /*1400*/  IADD3 R22, PT, PT, -R22, RZ, RZ ;  /* 0x000000ff16167210 */ /* 0x000fca0007ffe1ff */
[----:B------:R-:W-:-:S05]  /*1410*/  IMAD R7, R22, UR5, R7 ;  /* 0x0000000516077c24 */ /* 0x000fca000f8e0207 */
[----:B------:R-:W-:Y:S02]  /*1420*/  ISETP.GE.U32.AND P1, PT, R7, UR5, PT ;  /* 0x0000000507007c0c */ /* 0x000fe4000bf26070 */
[----:B------:R-:W-:-:S11]  /*1430*/  ISETP.NE.U32.AND P2, PT, RZ, UR5, PT ;  /* 0x00000005ff007c0c */ /* 0x000fd6000bf45070 */
[----:B------:R-:W-:-:S05]  /*1440*/  @P1 VIADD R7, R7, -UR5 ;  /* 0x8000000507071c36 */ /* 0x000fca0008000000 */
[----:B------:R-:W-:-:S13]  /*1450*/  ISETP.GE.U32.AND P1, PT, R7, UR5, PT ;  /* 0x0000000507007c0c */ /* 0x000fda000bf26070 */
[----:B------:R-:W-:Y:S02]  /*1460*/  @P1 IADD3 R7, PT, PT, R7, -UR5, RZ ;  /* 0x8000000507071c10 */ /* 0x000fe4000fffe0ff */
[----:B------:R-:W-:-:S04]  /*1470*/  @!P2 LOP3.LUT R7, RZ, UR5, RZ, 0x33, !PT ;  /* 0x00000005ff07ac12 */ /* 0x000fc8000f8e33ff */
[----:B------:R-:W-:Y:S01]  /*1480*/  LOP3.LUT R9, R7, 0xff, RZ, 0xc0, !PT ;  /* 0x000000ff07097812 */ /* 0x000fe200078ec0ff */
[----:B------:R-:W-:Y:S01]  /*1490*/  IMAD.MOV.U32 R6, RZ, RZ, RZ ;  /* 0x000000ffff067224 */ /* 0x000fe200078e00ff */
[C---:B--2---:R-:W-:Y:S02]  /*14a0*/  ISETP.NE.AND P2, PT, R5.reuse, R8, PT ;  /* 0x000000080500720c */ /* 0x044fe40003f45270 */
[----:B------:R-:W-:Y:S02]  /*14b0*/  ISETP.NE.AND P1, PT, R8, R9, PT ;  /* 0x000000090800720c */ /* 0x000fe40003f25270 */
[----:B----4-:R-:W-:Y:S02]  /*14c0*/  ISETP.NE.AND P3, PT, R5, R4, PT ;  /* 0x000000040500720c */ /* 0x010fe40003f65270 */
[----:B------:R-:W-:-:S07]  /*14d0*/  SEL R5, RZ, 0x1, P2 ;  /* 0x00000001ff057807 */ /* 0x000fce0001000000 */
[----:B------:R-:W-:Y:S02]  /*14e0*/  @P2 IADD3 R6, PT, PT, RZ, -0x1, RZ ;  /* 0xffffffffff062810 */ /* 0x000fe40007ffe0ff */
[----:B------:R-:W-:Y:S01]  /*14f0*/  @P1 IMAD.MOV R6, RZ, RZ, R5 ;  /* 0x000000ffff061224 */ /* 0x000fe200078e0205 */
[----:B------:R-:W-:-:S04]  /*1500*/  ISETP.NE.AND P1, PT, R4, R9, PT ;  /* 0x000000090400720c */ /* 0x000fc80003f25270 */
[----:B------:R-:W-:Y:S01]  /*1510*/  IADD3 R5, PT, PT, R6, 0x1, RZ ;  /* 0x0000000106057810 */ /* 0x000fe20007ffe0ff */
[----:B------:R-:W-:-:S05]  /*1520*/  @P3 IMAD.MOV R5, RZ, RZ, R6 ;  /* 0x000000ffff053224 */ /* 0x000fca00078e0206 */
[----:B------:R-:W-:-:S03]  /*1530*/  IADD3 R4, PT, PT, R5, -0x1, RZ ;  /* 0xffffffff05047810 */ /* 0x000fc60007ffe0ff */
[----:B------:R-:W-:-:S05]  /*1540*/  @P1 IMAD.MOV R4, RZ, RZ, R5 ;  /* 0x000000ffff041224 */ /* 0x000fca00078e0205 */
[----:B---3--:R-:W-:-:S04]  /*1550*/  IADD3 R3, PT, PT, R3, R4, RZ ;  /* 0x0000000403037210 */ /* 0x008fc80007ffe0ff */
[----:B------:R-:W-:-:S13]  /*1560*/  ISETP.GE.AND P1, PT, R3, UR10, PT ;  /* 0x0000000a03007c0c */ /* 0x000fda000bf26270 */
[----:B------:R0:W-:Y:S04]  /*1570*/  @!P1 STG.E desc[UR6][R16.64], R3 ;  /* 0x0000000310009986 */ /* 0x0001e8000c101906 */
[----:B------:R0:W-:Y:S01]  /*1580*/  @!P1 STG.E.U8 desc[UR6][R18.64], R7 ;  /* 0x0000000712009986 */ /* 0x0001e2000c101106 */
[----:B------:R-:W-:Y:S05]  /*1590*/  @P0 BRA `(.L_x_21) ;  /* 0xffffffe800e80947 */ /* 0x000fea000383ffff */
[----:B------:R-:W-:Y:S05]  /*15a0*/  EXIT ;  /* 0x000000000000794d */ /* 0x000fea0003800000 */
.L_x_22:
        /* <DEDUP_REMOVED lines=13> */
.L_x_80:


//--------------------- .text._Z20initializePopulationP24curandStatePhilox4_32_10Pcii --------------------------
	.section	.text._Z20initializePopulationP24curandStatePhilox4_32_10Pcii,"ax",@progbits
	.align	128
        .global         _Z20initializePopulationP24curandStatePhilox4_32_10Pcii
        .type           _Z20initializePopulationP24curandStatePhilox4_32_10Pcii,@function
        .size           _Z20initializePopulationP24curandStatePhilox4_32_10Pcii,(.L_x_81 - _Z20initializePopulationP24curandStatePhilox4_32_10Pcii)
        .other          _Z20initializePopulationP24curandStatePhilox4_32_10Pcii,@"STO_CUDA_ENTRY STV_DEFAULT"
_Z20initializePopulationP24curandStatePhilox4_32_10Pcii:
.text._Z20initializePopulationP24curandStatePhilox4_32_10Pcii:
[----:B------:R-:W-:Y:S08]  /*0000*/  LDC R1, c[0x0][0x37c] ;  /* 0x0000df00ff017b82 */ /* 0x000ff00000000800 */
[----:B------:R-:W0:Y:S02]  /*0010*/  LDC R10, c[0x0][0x390] ;  /* 0x0000e400ff0a7b82 */ /* 0x000e240000000800 */
[----:B0-----:R-:W-:-:S13]  /*0020*/  ISETP.GE.AND P0, PT, R10, 0x1, PT ;  /* 0x000000010a00780c */ /* 0x001fda0003f06270 */
[----:B------:R-:W-:Y:S05]  /*0030*/  @!P0 EXIT ;  /* 0x000000000000894d */ /* 0x000fea0003800000 */
[----:B------:R-:W0:Y:S01]  /*0040*/  LDCU UR5, c[0x0][0x394] ;  /* 0x00007280ff0577ac */ /* 0x000e220008000800 */
[----:B------:R-:W1:Y:S01]  /*0050*/  S2R R7, SR_CTAID.X ;  /* 0x0000000000077919 */ /* 0x000e620000002500 */
[----:B------:R-:W2:Y:S01]  /*0060*/  LDC.64 R2, c[0x0][0x380] ;  /* 0x0000e000ff027b82 */ /* 0x000ea20000000a00 */
[----:B------:R-:W1:Y:S01]  /*0070*/  LDCU UR4, c[0x0][0x360] ;  /* 0x00006c00ff0477ac */ /* 0x000e620008000800 */
[----:B------:R-:W1:Y:S01]  /*0080*/  S2R R6, SR_TID.X ;  /* 0x0000000000067919 */ /* 0x000e620000002100 */
[----:B------:R-:W3:Y:S01]  /*0090*/  LDCU.64 UR6, c[0x0][0x358] ;  /* 0x00006b00ff0677ac */ /* 0x000ee20008000a00 */
[----:B------:R-:W4:Y:S01]  /*00a0*/  LDCU UR10, c[0x0][0x394] ;  /* 0x00007280ff0a77ac */ /* 0x000f220008000800 */
[----:B------:R-:W1:Y:S01]  /*00b0*/  LDCU.64 UR8, c[0x0][0x388] ;  /* 0x00007100ff0877ac */ /* 0x000e620008000a00 */
[----:B0-----:R-:W0:Y:S01]  /*00c0*/  I2F.U32.RP R0, UR5 ;  /* 0x0000000500007d06 */ /* 0x001e220008209000 */
[----:B------:R-:W-:-:S07]  /*00d0*/  ISETP.NE.U32.AND P0, PT, RZ, UR5, PT ;  /* 0x00000005ff007c0c */ /* 0x000fce000bf05070 */
[----:B0-----:R-:W0:Y:S01]  /*00e0*/  MUFU.RCP R0, R0 ;  /* 0x0000000000007308 */ /* 0x001e220000001000 */
[----:B-1----:R-:W-:-:S04]  /*00f0*/  IMAD R7, R7, UR4, R6 ;  /* 0x0000000407077c24 */ /* 0x002fc8000f8e0206 */
[C---:B------:R-:W-:Y:S02]  /*0100*/  IMAD R8, R7.reuse, R10, RZ ;  /* 0x0000000a07087224 */ /* 0x040fe400078e02ff */
[----:B--2---:R-:W-:-:S04]  /*0110*/  IMAD.WIDE R2, R7, 0x40, R2 ;  /* 0x0000004007027825 */ /* 0x004fc800078e0202 */
[----:B0-----:R-:W-:-:S04]  /*0120*/  VIADD R4, R0, 0xffffffe ;  /* 0x0ffffffe00047836 */ /* 0x001fc80000000000 */
[----:B------:R0:W1:Y:S02]  /*0130*/  F2I.FTZ.U32.TRUNC.NTZ R5, R4 ;  /* 0x0000000400057305 */ /* 0x000064000021f000 */
[----:B0-----:R-:W-:Y:S02]  /*0140*/  HFMA2 R4, -RZ, RZ, 0, 0 ;  /* 0x00000000ff047431 */ /* 0x001fe400000001ff */
[----:B-1----:R-:W-:-:S04]  /*0150*/  IMAD.MOV R9, RZ, RZ, -R5 ;  /* 0x000000ffff097224 */ /* 0x002fc800078e0a05 */
[----:B------:R-:W-:-:S04]  /*0160*/  IMAD R9, R9, UR5, RZ ;  /* 0x0000000509097c24 */ /* 0x000fc8000f8e02ff */
[----:B------:R-:W-:-:S04]  /*0170*/  IMAD.HI.U32 R0, R5, R9, R4 ;  /* 0x0000000905007227 */ /* 0x000fc800078e0004 */
[----:B------:R-:W-:Y:S01]  /*0180*/  IMAD.MOV R9, RZ, RZ, -R10 ;  /* 0x000000ffff097224 */ /* 0x000fe200078e0a0a */
[----:B---34-:R-:W-:-:S07]  /*0190*/  LOP3.LUT R10, RZ, UR5, RZ, 0x33, !PT ;  /* 0x00000005ff0a7c12 */ /* 0x018fce000f8e33ff */
.L_x_31:
[----:B0-2---:R-:W2:Y:S01]  /*01a0*/  LDG.E R4, desc[UR6][R2.64+0x28] ;  /* 0x0000280602047981 */ /* 0x005ea2000c1e1900 */
[----:B------:R-:W-:Y:S01]  /*01b0*/  BSSY.RECONVERGENT B0, `(.L_x_23) ;  /* 0x0000012000007945 */ /* 0x000fe20003800200 */
[C---:B--2---:R-:W-:Y:S01]  /*01c0*/  VIADD R7, R4.reuse, 0x1 ;  /* 0x0000000104077836 */ /* 0x044fe20000000000 */
[----:B------:R-:W-:-:S04]  /*01d0*/  ISETP.NE.AND P1, PT, R4, 0x1, PT ;  /* 0x000000010400780c */ /* 0x000fc80003f25270 */
[----:B------:R0:W-:Y:S09]  /*01e0*/  STG.E desc[UR6][R2.64+0x28], R7 ;  /* 0x0000280702007986 */ /* 0x0001f2000c101906 */
[----:B-1-34-:R-:W-:Y:S05]  /*01f0*/  @!P1 BRA `(.L_x_24) ;  /* 0x0000000000309947 */ /* 0x01afea0003800000 */
[----:B------:R-:W-:-:S04]  /*0200*/  MOV R5, 0xfffffffe ;  /* 0xfffffffe00057802 */ /* 0x000fc80000000f00 */
[----:B------:R-:W-:-:S05]  /*0210*/  VIADDMNMX.U32 R4, R4, R5, 0x2, PT ;  /* 0x0000000204047446 */ /* 0x000fca0003800005 */
[----:B------:R-:W-:-:S04]  /*0220*/  IMAD.SHL.U32 R6, R4, 0x4, RZ ;  /* 0x0000000404067824 */ /* 0x000fc800078e00ff */
[----:B------:R-:W1:Y:S02]  /*0230*/  LDC R4, c[0x2][R6] ;  /* 0x0080000006047b82 */ /* 0x000e640000000800 */
[----:B-1----:R-:W-:-:S04]  /*0240*/  SHF.R.S32.HI R5, RZ, 0x1f, R4 ;  /* 0x0000001fff057819 */ /* 0x002fc80000011404 */
.L_x_74:
[----:B------:R-:W-:Y:S05]  /*0250*/  BRX R4 -0x260                                        (*"BRANCH_TARGETS .L_x_75,.L_x_76,.L_x_77"*) ;  /* 0xfffffffc04687949 */ /* 0x000fea000383ffff */
.L_x_77:
[----:B------:R2:W5:Y:S01]  /*0260*/  LDG.E R11, desc[UR6][R2.64+0x10] ;  /* 0x00001006020b7981 */ /* 0x000562000c1e1900 */
[----:B------:R-:W-:Y:S05]  /*0270*/  BRA `(.L_x_25) ;  /* 0x0000000000147947 */ /* 0x000fea0003800000 */
.L_x_75:
[----:B------:R3:W5:Y:S01]  /*0280*/  LDG.E R11, desc[UR6][R2.64+0x18] ;  /* 0x00001806020b7981 */ /* 0x000762000c1e1900 */
[----:B------:R-:W-:Y:S05]  /*0290*/  BRA `(.L_x_25) ;  /* 0x00000000000c7947 */ /* 0x000fea0003800000 */
.L_x_76:
[----:B------:R1:W5:Y:S01]  /*02a0*/  LDG.E R11, desc[UR6][R2.64+0x1c] ;  /* 0x00001c06020b7981 */ /* 0x000362000c1e1900 */
[----:B------:R-:W-:Y:S05]  /*02b0*/  BRA `(.L_x_25) ;  /* 0x0000000000047947 */ /* 0x000fea0003800000 */
.L_x_24:
[----:B------:R4:W5:Y:S02]  /*02c0*/  LDG.E R11, desc[UR6][R2.64+0x14] ;  /* 0x00001406020b7981 */ /* 0x000964000c1e1900 */
.L_x_25:
[----:B------:R-:W-:Y:S05]  /*02d0*/  BSYNC.RECONVERGENT B0 ;  /* 0x0000000000007941 */ /* 0x000fea0003800200 */
.L_x_23:
        /* <DEDUP_REMOVED lines=9> */
[----:B0-----:R0:W5:Y:S01]  /*0370*/  LDG.E R7, desc[UR6][R2.64+0x8] ;  /* 0x0000080602077981 */ /* 0x001162000c1e1900 */
[----:B------:R-:W-:Y:S05]  /*0380*/  BRA `(.L_x_30) ;  /* 0x00000000003c7947 */ /* 0x000fea0003800000 */
.L_x_29:
[----:B0-----:R2:W5:Y:S01]  /*0390*/  LDG.E R7, desc[UR6][R2.64+0x8] ;  /* 0x0000080602077981 */ /* 0x001562000c1e1900 */
[----:B------:R-:W-:-:S04]  /*03a0*/  IADD3 R13, PT, PT, R13, 0x1, RZ ;  /* 0x000000010d0d7810 */ /* 0x000fc80007ffe0ff */
[----:B------:R-:W-:Y:S01]  /*03b0*/  ISETP.NE.AND P1, PT, R13, RZ, PT ;  /* 0x000000ff0d00720c */ /* 0x000fe20003f25270 */
[----:B------:R2:W-:-:S12]  /*03c0*/  STG.E desc[UR6][R2.64+0x4], R13 ;  /* 0x0000040d02007986 */ /* 0x0005d8000c101906 */
[----:B--2---:R-:W-:Y:S05]  /*03d0*/  @P1 BRA `(.L_x_30) ;  /* 0x0000000000281947 */ /* 0x004fea0003800000 */
[----:B-----5:R-:W-:Y:S02]  /*03e0*/  VIADD R7, R7, 0x1 ;  /* 0x0000000107077836 */ /* 0x020fe40000000000 */
[----:B------:R-:W-:-:S03]  /*03f0*/  IMAD.MOV.U32 R13, RZ, RZ, RZ ;  /* 0x000000ffff0d7224 */ /* 0x000fc600078e00ff */
[----:B------:R2:W-:Y:S01]  /*0400*/  STG.E desc[UR6][R2.64+0x8], R7 ;  /* 0x0000080702007986 */ /* 0x0005e2000c101906 */
[----:B------:R-:W-:-:S13]  /*0410*/  ISETP.NE.AND P1, PT, R7, RZ, PT ;  /* 0x000000ff0700720c */ /* 0x000fda0003f25270 */
[----:B--2---:R-:W-:Y:S05]  /*0420*/  @P1 BRA `(.L_x_30) ;  /* 0x0000000000141947 */ /* 0x004fea0003800000 */
[----:B------:R-:W2:Y:S01]  /*0430*/  LDG.E R4, desc[UR6][R2.64+0xc] ;  /* 0x00000c0602047981 */ /* 0x000ea2000c1e1900 */
[----:B------:R-:W-:Y:S02]  /*0440*/  IMAD.MOV.U32 R7, RZ, RZ, RZ ;  /* 0x000000ffff077224 */ /* 0x000fe400078e00ff */
[----:B------:R-:W-:Y:S01]  /*0450*/  IMAD.MOV.U32 R13, RZ, RZ, RZ ;  /* 0x000000ffff0d7224 */ /* 0x000fe200078e00ff */
[----:B--2---:R-:W-:-:S05]  /*0460*/  IADD3 R5, PT, PT, R4, 0x1, RZ ;  /* 0x0000000104057810 */ /* 0x004fca0007ffe0ff */
[----:B------:R2:W-:Y:S02]  /*0470*/  STG.E desc[UR6][R2.64+0xc], R5 ;  /* 0x00000c0502007986 */ /* 0x0005e4000c101906 */
.L_x_30:
[----:B------:R-:W-:Y:S05]  /*0480*/  BSYNC.RECONVERGENT B1 ;  /* 0x0000000000017941 */ /* 0x000fea0003800200 */
.L_x_28:
[----:B--2---:R-:W2:Y:S04]  /*0490*/  LDG.E.64 R4, desc[UR6][R2.64+0x20] ;  /* 0x0000200602047981 */ /* 0x004ea8000c1e1b00 */
[----:B------:R-:W3:Y:S01]  /*04a0*/  LDG.E R16, desc[UR6][R2.64+0xc] ;  /* 0x00000c0602107981 */ /* 0x000ee2000c1e1900 */
[----:B------:R-:W-:-:S04]  /*04b0*/  IMAD.HI.U32 R14, R15, -0x2daee0ad, RZ ;  /* 0xd2511f530f0e7827 */ /* 0x000fc800078e00ff */
[----:B------:R-:W-:Y:S01]  /*04c0*/  HFMA2 R15, -RZ, RZ, -50.53125, 0.007152557373046875 ;  /* 0xd2511f53ff0f7431 */ /* 0x000fe200000001ff */
[----:B------:R0:W-:Y:S01]  /*04d0*/  STG.E desc[UR6][R2.64+0x28], RZ ;  /* 0x000028ff02007986 */ /* 0x0001e2000c101906 */
[----:B-----5:R-:W-:-:S05]  /*04e0*/  IMAD.WIDE.U32 R6, R7, -0x326172a9, RZ ;  /* 0xcd9e8d5707067825 */ /* 0x020fca00078e00ff */
[----:B--2---:R-:W-:Y:S01]  /*04f0*/  LOP3.LUT R13, R4, R7, R13, 0x96, !PT ;  /* 0x00000007040d7212 */ /* 0x004fe200078e960d */
[----:B------:R-:W-:Y:S02]  /*0500*/  IMAD R7, R12, R15, -0x2daee0ad ;  /* 0xd2511f530c077424 */ /* 0x000fe400078e020f */
[----:B------:R-:W-:Y:S01]  /*0510*/  VIADD R17, R4, 0x9e3779b9 ;  /* 0x9e3779b904117836 */ /* 0x000fe20000000000 */
[C---:B---3--:R-:W-:Y:S01]  /*0520*/  LOP3.LUT R14, R5.reuse, R16, R14, 0x96, !PT ;  /* 0x00000010050e7212 */ /* 0x048fe200078e960e */
[----:B------:R-:W-:Y:S02]  /*0530*/  VIADD R16, R5, 0xbb67ae85 ;  /* 0xbb67ae8505107836 */ /* 0x000fe40000000000 */
[----:B------:R-:W-:-:S04]  /*0540*/  IMAD.WIDE.U32 R12, R13, -0x2daee0ad, RZ ;  /* 0xd2511f530d0c7825 */ /* 0x000fc800078e00ff */
[----:B------:R-:W-:Y:S01]  /*0550*/  IMAD.WIDE.U32 R14, R14, -0x326172a9, RZ ;  /* 0xcd9e8d570e0e7825 */ /* 0x000fe200078e00ff */
[----:B------:R-:W-:Y:S02]  /*0560*/  LOP3.LUT R7, R16, R13, R7, 0x96, !PT ;  /* 0x0000000d10077212 */ /* 0x000fe400078e9607 */
[----:B------:R-:W-:Y:S02]  /*0570*/  IADD3 R13, PT, PT, R4, 0x3c6ef372, RZ ;  /* 0x3c6ef372040d7810 */ /* 0x000fe40007ffe0ff */
[----:B------:R-:W-:Y:S01]  /*0580*/  LOP3.LUT R17, R17, R6, R15, 0x96, !PT ;  /* 0x0000000611117212 */ /* 0x000fe200078e960f */
[----:B------:R-:W-:-:S04]  /*0590*/  IMAD.WIDE.U32 R6, R7, -0x326172a9, RZ ;  /* 0xcd9e8d5707067825 */ /* 0x000fc800078e00ff */
[----:B------:R-:W-:Y:S01]  /*05a0*/  IMAD.WIDE.U32 R16, R17, -0x2daee0ad, RZ ;  /* 0xd2511f5311107825 */ /* 0x000fe200078e00ff */
[----:B------:R-:W-:-:S03]  /*05b0*/  LOP3.LUT R13, R7, R14, R13, 0x96, !PT ;  /* 0x0000000e070d7212 */ /* 0x000fc600078e960d */
[----:B------:R-:W-:Y:S02]  /*05c0*/  VIADD R15, R5, 0x76cf5d0a ;  /* 0x76cf5d0a050f7836 */ /* 0x000fe40000000000 */
[----:B------:R-:W-:-:S03]  /*05d0*/  VIADD R7, R4, 0xdaa66d2b ;  /* 0xdaa66d2b04077836 */ /* 0x000fc60000000000 */
[----:B------:R-:W-:Y:S01]  /*05e0*/  LOP3.LUT R15, R17, R15, R12, 0x96, !PT ;  /* 0x0000000f110f7212 */ /* 0x000fe200078e960c */
[----:B------:R-:W-:Y:S01]  /*05f0*/  IMAD.WIDE.U32 R12, R13, -0x2daee0ad, RZ ;  /* 0xd2511f530d0c7825 */ /* 0x000fe200078e00ff */
[----:B------:R-:W-:-:S03]  /*0600*/  IADD3 R17, PT, PT, R5, 0x32370b8f, RZ ;  /* 0x32370b8f05117810 */ /* 0x000fc60007ffe0ff */
        /* <DEDUP_REMOVED lines=11> */
[----:B------:R-:W-:-:S03]  /*06c0*/  IADD3 R17, PT, PT, R5, -0x56f99767, RZ ;  /* 0xa906689905117810 */ /* 0x000fc60007ffe0ff */
[----:B------:R-:W-:Y:S01]  /*06d0*/  IMAD.WIDE.U32 R14, R15, -0x326172a9, RZ ;  /* 0xcd9e8d570f0e7825 */ /* 0x000fe200078e00ff */
[----:B------:R-:W-:Y:S02]  /*06e0*/  LOP3.LUT R17, R13, R16, R17, 0x96, !PT ;  /* 0x000000100d117212 */ /* 0x000fe400078e9611 */
[----:B------:R-:W-:Y:S02]  /*06f0*/  IADD3 R13, PT, PT, R4, -0x4ab325aa, RZ ;  /* 0xb54cda56040d7810 */ /* 0x000fe40007ffe0ff */
        /* <DEDUP_REMOVED lines=11> */
[----:B------:R-:W-:Y:S02]  /*07b0*/  IADD3 R13, PT, PT, R4, -0xe443238, RZ ;  /* 0xf1bbcdc8040d7810 */ /* 0x000fe40007ffe0ff */
[----:B------:R-:W-:Y:S01]  /*07c0*/  LOP3.LUT R7, R15, R6, R7, 0x96, !PT ;  /* 0x000000060f077212 */ /* 0x000fe200078e9607 */
[----:B------:R-:W-:-:S04]  /*07d0*/  IMAD.WIDE.U32 R16, R17, -0x326172a9, RZ ;  /* 0xcd9e8d5711107825 */ /* 0x000fc800078e00ff */
[----:B------:R-:W-:Y:S01]  /*07e0*/  IMAD.WIDE.U32 R6, R7, -0x2daee0ad, RZ ;  /* 0xd2511f5307067825 */ /* 0x000fe200078e00ff */
[----:B------:R-:W-:-:S03]  /*07f0*/  LOP3.LUT R13, R17, R14, R13, 0x96, !PT ;  /* 0x0000000e110d7212 */ /* 0x000fc600078e960d */
[----:B------:R-:W-:-:S05]  /*0800*/  VIADD R15, R5, 0xdb3d7428 ;  /* 0xdb3d7428050f7836 */ /* 0x000fca0000000000 */
[----:B------:R-:W-:Y:S01]  /*0810*/  LOP3.LUT R15, R7, R12, R15, 0x96, !PT ;  /* 0x0000000c070f7212 */ /* 0x000fe200078e960f */
[----:B------:R-:W-:Y:S01]  /*0820*/  IMAD.WIDE.U32 R12, R13, -0x2daee0ad, RZ ;  /* 0xd2511f530d0c7825 */ /* 0x000fe200078e00ff */
[----:B------:R-:W-:-:S03]  /*0830*/  IADD3 R7, PT, PT, R5, -0x695add53, RZ ;  /* 0x96a522ad05077810 */ /* 0x000fc60007ffe0ff */
[----:B------:R-:W-:Y:S01]  /*0840*/  IMAD.WIDE.U32 R14, R15, -0x326172a9, RZ ;  /* 0xcd9e8d570f0e7825 */ /* 0x000fe200078e00ff */
[----:B------:R-:W-:Y:S02]  /*0850*/  LOP3.LUT R6, R13, R6, R7, 0x96, !PT ;  /* 0x000000060d067212 */ /* 0x000fe400078e9607 */
[----:B------:R-:W-:Y:S01]  /*0860*/  MOV R7, R12 ;  /* 0x0000000c00077202 */ /* 0x000fe20000000f00 */
[----:B------:R-:W-:-:S05]  /*0870*/  VIADD R5, R4, 0x8ff34781 ;  /* 0x8ff3478104057836 */ /* 0x000fca0000000000 */
[----:B------:R-:W-:Y:S01]  /*0880*/  LOP3.LUT R4, R15, R16, R5, 0x96, !PT ;  /* 0x000000100f047212 */ /* 0x000fe200078e9605 */
[----:B------:R-:W-:-:S05]  /*0890*/  IMAD.MOV.U32 R5, RZ, RZ, R14 ;  /* 0x000000ffff057224 */ /* 0x000fca00078e000e */
[----:B------:R0:W-:Y:S02]  /*08a0*/  STG.E.128 desc[UR6][R2.64+0x10], R4 ;  /* 0x0000100402007986 */ /* 0x0001e4000c101d06 */
.L_x_27:
[----:B------:R-:W-:Y:S05]  /*08b0*/  BSYNC.RECONVERGENT B0 ;  /* 0x0000000000007941 */ /* 0x000fea0003800200 */
.L_x_26:
[----:B0----5:R-:W-:-:S04]  /*08c0*/  IMAD.HI.U32 R4, R0, R11, RZ ;  /* 0x0000000b00047227 */ /* 0x021fc800078e00ff */
[----:B------:R-:W-:Y:S01]  /*08d0*/  VIADD R9, R9, 0x1 ;  /* 0x0000000109097836 */ /* 0x000fe20000000000 */
[----:B------:R-:W-:-:S05]  /*08e0*/  IADD3 R4, PT, PT, -R4, RZ, RZ ;  /* 0x000000ff04047210 */ /* 0x000fca0007ffe1ff */
[----:B------:R-:W-:Y:S01]  /*08f0*/  IMAD R11, R4, UR10, R11 ;  /* 0x0000000a040b7c24 */ /* 0x000fe2000f8e020b */
[----:B------:R-:W-:-:S04]  /*0900*/  IADD3 R4, P2, PT, R8, UR8, RZ ;  /* 0x0000000808047c10 */ /* 0x000fc8000ff5e0ff */
[----:B------:R-:W-:Y:S02]  /*0910*/  ISETP.GE.U32.AND P1, PT, R11, UR10, PT ;  /* 0x0000000a0b007c0c */ /* 0x000fe4000bf26070 */
[C---:B------:R-:W-:Y:S02]  /*0920*/  LEA.HI.X.SX32 R5, R8.reuse, UR9, 0x1, P2 ;  /* 0x0000000908057c11 */ /* 0x040fe400090f0eff */
[----:B------:R-:W-:-:S09]  /*0930*/  IADD3 R8, PT, PT, R8, 0x1, RZ ;  /* 0x0000000108087810 */ /* 0x000fd20007ffe0ff */
[----:B------:R-:W-:-:S05]  /*0940*/  @P1 VIADD R11, R11, -UR10 ;  /* 0x8000000a0b0b1c36 */ /* 0x000fca0008000000 */
[----:B------:R-:W-:-:S13]  /*0950*/  ISETP.GE.U32.AND P1, PT, R11, UR10, PT ;  /* 0x0000000a0b007c0c */ /* 0x000fda000bf26070 */
[----:B------:R-:W-:Y:S02]  /*0960*/  @P1 IADD3 R11, PT, PT, R11, -UR10, RZ ;  /* 0x8000000a0b0b1c10 */ /* 0x000fe4000fffe0ff */
[----:B------:R-:W-:Y:S02]  /*0970*/  ISETP.NE.AND P1, PT, R9, RZ, PT ;  /* 0x000000ff0900720c */ /* 0x000fe40003f25270 */
[----:B------:R-:W-:-:S05]  /*0980*/  SEL R11, R10, R11, !P0 ;  /* 0x0000000b0a0b7207 */ /* 0x000fca0004000000 */
[----:B------:R0:W-:Y:S06]  /*0990*/  STG.E.U8 desc[UR6][R4.64], R11 ;  /* 0x0000000b04007986 */ /* 0x0001ec000c101106 */
[----:B------:R-:W-:Y:S05]  /*09a0*/  @P1 BRA `(.L_x_31) ;  /* 0xfffffff400fc1947 */ /* 0x000fea000383ffff */
[----:B------:R-:W-:Y:S05]  /*09b0*/  EXIT ;  /* 0x000000000000794d */ /* 0x000fea0003800000 */
.L_x_32:
        /* <DEDUP_REMOVED lines=12> */
.L_x_81:


//--------------------- .text._Z14cudaReplicaBFSPcPiiiiPbS0_S0_ --------------------------
	.section	.text._Z14cudaReplicaBFSPcPiiiiPbS0_S0_,"ax",@progbits
	.align	128
        .global         _Z14cudaReplicaBFSPcPiiiiPbS0_S0_
        .type           _Z14cudaReplicaBFSPcPiiiiPbS0_S0_,@function
        .size           _Z14cudaReplicaBFSPcPiiiiPbS0_S0_,(.L_x_82 - _Z14cudaReplicaBFSPcPiiiiPbS0_S0_)
        .other          _Z14cudaReplicaBFSPcPiiiiPbS0_S0_,@"STO_CUDA_ENTRY STV_DEFAULT"
_Z14cudaReplicaBFSPcPiiiiPbS0_S0_:
.text._Z14cudaReplicaBFSPcPiiiiPbS0_S0_:
[----:B------:R-:W-:Y:S01]  /*0000*/  LDC R1, c[0x0][0x37c] ;  /* 0x0000df00ff017b82 */ /* 0x000fe20000000800 */
[----:B------:R-:W0:Y:S07]  /*0010*/  S2R R5, SR_TID.X ;  /* 0x0000000000057919 */ /* 0x000e2e0000002100 */
[----:B------:R-:W0:Y:S01]  /*0020*/  S2UR UR4, SR_CTAID.X ;  /* 0x00000000000479c3 */ /* 0x000e220000002500 */
[----:B------:R-:W1:Y:S01]  /*0030*/  LDCU.64 UR6, c[0x0][0x358] ;  /* 0x00006b00ff0677ac */ /* 0x000e620008000a00 */
[----:B------:R-:W2:Y:S06]  /*0040*/  LDCU UR5, c[0x0][0x390] ;  /* 0x00007200ff0577ac */ /* 0x000eac0008000800 */
[----:B------:R-:W0:Y:S08]  /*0050*/  LDC R0, c[0x0][0x360] ;  /* 0x0000d800ff007b82 */ /* 0x000e300000000800 */
[----:B------:R-:W3:Y:S01]  /*0060*/  LDC.64 R2, c[0x0][0x388] ;  /* 0x0000e200ff027b82 */ /* 0x000ee20000000a00 */
[----:B0-----:R-:W-:Y:S01]  /*0070*/  IMAD R5, R0, UR4, R5 ;  /* 0x0000000400057c24 */ /* 0x001fe2000f8e0205 */
[----:B------:R-:W0:Y:S03]  /*0080*/  LDCU UR4, c[0x0][0x398] ;  /* 0x00007300ff0477ac */ /* 0x000e260008000800 */
[----:B---3--:R-:W-:-:S06]  /*0090*/  IMAD.WIDE R2, R5, 0x4, R2 ;  /* 0x0000000405027825 */ /* 0x008fcc00078e0202 */
[----:B-1----:R-:W3:Y:S01]  /*00a0*/  LDG.E R2, desc[UR6][R2.64] ;  /* 0x0000000602027981 */ /* 0x002ee2000c1e1900 */
[----:B--2---:R-:W-:Y:S01]  /*00b0*/  IMAD.U32 R14, RZ, RZ, UR5 ;  /* 0x00000005ff0e7e24 */ /* 0x004fe2000f8e00ff */
[----:B0-----:R-:W-:-:S06]  /*00c0*/  UIADD3 UR4, UPT, UPT, UR4, 0x1, URZ ;  /* 0x0000000104047890 */ /* 0x001fcc000fffe0ff */
[----:B---3--:R-:W-:-:S13]  /*00d0*/  ISETP.NE.AND P0, PT, R2, UR4, PT ;  /* 0x0000000402007c0c */ /* 0x008fda000bf05270 */
[----:B------:R-:W-:Y:S05]  /*00e0*/  @P0 EXIT ;  /* 0x000000000000094d */ /* 0x000fea0003800000 */
[----:B------:R-:W0:Y:S01]  /*00f0*/  LDC.64 R2, c[0x0][0x3b0] ;  /* 0x0000ec00ff027b82 */ /* 0x000e220000000a00 */
[----:B------:R-:W-:Y:S01]  /*0100*/  ISETP.GE.AND P0, PT, R14, 0x1, PT ;  /* 0x000000010e00780c */ /* 0x000fe20003f06270 */
[----:B------:R-:W-:Y:S02]  /*0110*/  IMAD R0, R5, R14, RZ ;  /* 0x0000000e05007224 */ /* 0x000fe400078e02ff */
[----:B------:R-:W-:Y:S02]  /*0120*/  IMAD.MOV.U32 R13, RZ, RZ, RZ ;  /* 0x000000ffff0d7224 */ /* 0x000fe400078e00ff */
[----:B0-----:R-:W-:-:S08]  /*0130*/  IMAD.WIDE R2, R0, 0x4, R2 ;  /* 0x0000000400027825 */ /* 0x001fd000078e0202 */
[----:B------:R-:W-:Y:S05]  /*0140*/  @!P0 BRA `(.L_x_33) ;  /* 0x0000000400fc8947 */ /* 0x000fea0003800000 */
[----:B------:R-:W-:Y:S01]  /*0150*/  IMAD.MOV.U32 R15, RZ, RZ, RZ ;  /* 0x000000ffff0f7224 */ /* 0x000fe200078e00ff */
[----:B------:R-:W-:-:S07]  /*0160*/  CS2R R12, SRZ ;  /* 0x00000000000c7805 */ /* 0x000fce000001ff00 */
.L_x_42:
[----:B0-----:R-:W0:Y:S01]  /*0170*/  LDCU.64 UR4, c[0x0][0x3a0] ;  /* 0x00007400ff0477ac */ /* 0x001e220008000a00 */
[----:B-----5:R-:W-:Y:S01]  /*0180*/  IMAD.IADD R18, R0, 0x1, R15 ;  /* 0x0000000100127824 */ /* 0x020fe200078e020f */
[----:B------:R-:W1:Y:S04]  /*0190*/  LDCU.64 UR8, c[0x0][0x380] ;  /* 0x00007000ff0877ac */ /* 0x000e680008000a00 */
[----:B------:R-:W-:Y:S02]  /*01a0*/  SHF.R.S32.HI R5, RZ, 0x1f, R18 ;  /* 0x0000001fff057819 */ /* 0x000fe40000011412 */
[----:B0-----:R-:W-:-:S04]  /*01b0*/  IADD3 R6, P0, PT, R18, UR4, RZ ;  /* 0x0000000412067c10 */ /* 0x001fc8000ff1e0ff */
[----:B------:R-:W-:-:S05]  /*01c0*/  IADD3.X R7, PT, PT, R5, UR5, RZ, P0, !PT ;  /* 0x0000000505077c10 */ /* 0x000fca00087fe4ff */
[----:B------:R-:W2:Y:S01]  /*01d0*/  LDG.E.U8 R4, desc[UR6][R6.64] ;  /* 0x0000000606047981 */ /* 0x000ea2000c1e1100 */
[----:B------:R-:W-:Y:S01]  /*01e0*/  BSSY.RECONVERGENT B1, `(.L_x_34) ;  /* 0x0000071000017945 */ /* 0x000fe20003800200 */
[----:B--2---:R-:W-:-:S13]  /*01f0*/  ISETP.NE.AND P0, PT, R4, RZ, PT ;  /* 0x000000ff0400720c */ /* 0x004fda0003f05270 */
[----:B-1----:R-:W-:Y:S05]  /*0200*/  @P0 BRA `(.L_x_35) ;  /* 0x0000000400b80947 */ /* 0x002fea0003800000 */
[----:B------:R-:W0:Y:S01]  /*0210*/  LDC R4, c[0x0][0x390] ;  /* 0x0000e400ff047b82 */ /* 0x000e220000000800 */
[----:B------:R-:W1:Y:S01]  /*0220*/  LDCU.64 UR4, c[0x0][0x380] ;  /* 0x00007000ff0477ac */ /* 0x000e620008000a00 */
[----:B------:R-:W-:Y:S01]  /*0230*/  IMAD.MOV.U32 R11, RZ, RZ, 0x1 ;  /* 0x00000001ff0b7424 */ /* 0x000fe200078e00ff */
[----:B-1----:R-:W-:-:S04]  /*0240*/  IADD3 R18, P0, PT, R18, UR4, RZ ;  /* 0x0000000412127c10 */ /* 0x002fc8000ff1e0ff */
[----:B------:R-:W-:Y:S02]  /*0250*/  IADD3.X R19, PT, PT, R5, UR5, RZ, P0, !PT ;  /* 0x0000000505137c10 */ /* 0x000fe400087fe4ff */
[----:B0-----:R-:W-:Y:S02]  /*0260*/  IABS R16, R4 ;  /* 0x0000000400107213 */ /* 0x001fe40000000000 */
[----:B------:R-:W0:Y:S01]  /*0270*/  LDC.64 R4, c[0x0][0x3a0] ;  /* 0x0000e800ff047b82 */ /* 0x000e220000000a00 */
[----:B------:R1:W5:Y:S01]  /*0280*/  LDG.E.U8 R18, desc[UR6][R18.64] ;  /* 0x0000000612127981 */ /* 0x000362000c1e1100 */
[----:B------:R-:W2:Y:S01]  /*0290*/  I2F.RP R10, R16 ;  /* 0x00000010000a7306 */ /* 0x000ea20000209400 */
[----:B------:R-:W-:Y:S02]  /*02a0*/  BSSY.RECONVERGENT B0, `(.L_x_36) ;  /* 0x0000061000007945 */ /* 0x000fe40003800200 */
[----:B------:R3:W-:Y:S04]  /*02b0*/  STG.E desc[UR6][R2.64], R15 ;  /* 0x0000000f02007986 */ /* 0x0007e8000c101906 */
[----:B------:R3:W-:Y:S01]  /*02c0*/  STG.E.U8 desc[UR6][R6.64], R11 ;  /* 0x0000000b06007986 */ /* 0x0007e2000c101106 */
[----:B-1----:R-:W-:Y:S01]  /*02d0*/  IMAD.MOV.U32 R19, RZ, RZ, RZ ;  /* 0x000000ffff137224 */ /* 0x002fe200078e00ff */
[----:B--2---:R-:W1:Y:S02]  /*02e0*/  MUFU.RCP R10, R10 ;  /* 0x0000000a000a7308 */ /* 0x004e640000001000 */
[----:B-1----:R-:W-:-:S06]  /*02f0*/  VIADD R8, R10, 0xffffffe ;  /* 0x0ffffffe0a087836 */ /* 0x002fcc0000000000 */
[----:B------:R1:W2:Y:S02]  /*0300*/  F2I.FTZ.U32.TRUNC.NTZ R9, R8 ;  /* 0x0000000800097305 */ /* 0x0002a4000021f000 */
[----:B-1----:R-:W-:Y:S02]  /*0310*/  HFMA2 R8, -RZ, RZ, 0, 0 ;  /* 0x00000000ff087431 */ /* 0x002fe400000001ff */
[----:B--2---:R-:W-:-:S04]  /*0320*/  IMAD.MOV R17, RZ, RZ, -R9 ;  /* 0x000000ffff117224 */ /* 0x004fc800078e0a09 */
[----:B------:R-:W-:-:S04]  /*0330*/  IMAD R17, R17, R16, RZ ;  /* 0x0000001011117224 */ /* 0x000fc800078e02ff */
[----:B------:R-:W-:-:S04]  /*0340*/  IMAD.HI.U32 R14, R9, R17, R8 ;  /* 0x00000011090e7227 */ /* 0x000fc800078e0008 */
[----:B0--3--:R-:W-:-:S07]  /*0350*/  IMAD.MOV.U32 R17, RZ, RZ, 0x1 ;  /* 0x00000001ff117424 */ /* 0x009fce00078e00ff */
.L_x_41:
[----:B0-----:R-:W-:Y:S01]  /*0360*/  IMAD.WIDE R6, R17, 0x4, R2 ;  /* 0x0000000411067825 */ /* 0x001fe200078e0202 */
[----:B------:R-:W0:Y:S04]  /*0370*/  LDC R11, c[0x0][0x390] ;  /* 0x0000e400ff0b7b82 */ /* 0x000e280000000800 */
[----:B------:R-:W2:Y:S01]  /*0380*/  LDG.E R22, desc[UR6][R6.64+-0x4] ;  /* 0xfffffc0606167981 */ /* 0x000ea2000c1e1900 */
[----:B0-----:R-:W-:-:S04]  /*0390*/  IABS R20, R11 ;  /* 0x0000000b00147213 */ /* 0x001fc80000000000 */
[----:B------:R-:W0:Y:S08]  /*03a0*/  I2F.RP R23, R20 ;  /* 0x0000001400177306 */ /* 0x000e300000209400 */
[----:B0-----:R-:W0:Y:S02]  /*03b0*/  MUFU.RCP R23, R23 ;  /* 0x0000001700177308 */ /* 0x001e240000001000 */
[----:B0-----:R-:W-:-:S06]  /*03c0*/  VIADD R8, R23, 0xffffffe ;  /* 0x0ffffffe17087836 */ /* 0x001fcc0000000000 */
[----:B------:R0:W1:Y:S02]  /*03d0*/  F2I.FTZ.U32.TRUNC.NTZ R9, R8 ;  /* 0x0000000800097305 */ /* 0x000064000021f000 */
[----:B0-----:R-:W-:Y:S01]  /*03e0*/  MOV R8, RZ ;  /* 0x000000ff00087202 */ /* 0x001fe20000000f00 */
[----:B-1----:R-:W-:-:S04]  /*03f0*/  IMAD.MOV R25, RZ, RZ, -R9 ;  /* 0x000000ffff197224 */ /* 0x002fc800078e0a09 */
[----:B------:R-:W-:Y:S02]  /*0400*/  IMAD R23, R25, R20, RZ ;  /* 0x0000001419177224 */ /* 0x000fe400078e02ff */
[C---:B--2---:R-:W-:Y:S01]  /*0410*/  VIADD R10, R22.reuse, 0x1 ;  /* 0x00000001160a7836 */ /* 0x044fe20000000000 */
[----:B------:R-:W-:-:S04]  /*0420*/  IADD3 R22, PT, PT, R22, -0x1, R11 ;  /* 0xffffffff16167810 */ /* 0x000fc80007ffe00b */
[----:B------:R-:W-:Y:S02]  /*0430*/  IABS R21, R10 ;  /* 0x0000000a00157213 */ /* 0x000fe40000000000 */
[----:B------:R-:W-:Y:S02]  /*0440*/  IABS R24, R22 ;  /* 0x0000001600187213 */ /* 0x000fe40000000000 */
[----:B------:R-:W-:Y:S01]  /*0450*/  ISETP.GE.AND P2, PT, R22, RZ, PT ;  /* 0x000000ff1600720c */ /* 0x000fe20003f46270 */
[----:B------:R-:W-:-:S04]  /*0460*/  IMAD.HI.U32 R14, R14, R21, RZ ;  /* 0x000000150e0e7227 */ /* 0x000fc800078e00ff */
[----:B------:R-:W-:-:S04]  /*0470*/  IMAD.MOV R14, RZ, RZ, -R14 ;  /* 0x000000ffff0e7224 */ /* 0x000fc800078e0a0e */
[----:B------:R-:W-:Y:S02]  /*0480*/  IMAD R21, R20, R14, R21 ;  /* 0x0000000e14157224 */ /* 0x000fe400078e0215 */
[----:B------:R-:W-:-:S03]  /*0490*/  IMAD.HI.U32 R14, R9, R23, R8 ;  /* 0x00000017090e7227 */ /* 0x000fc600078e0008 */
[----:B------:R-:W-:Y:S01]  /*04a0*/  ISETP.GT.U32.AND P0, PT, R16, R21, PT ;  /* 0x000000151000720c */ /* 0x000fe20003f04070 */
[----:B------:R-:W-:Y:S01]  /*04b0*/  IMAD.MOV.U32 R9, RZ, RZ, R24 ;  /* 0x000000ffff097224 */ /* 0x000fe200078e0018 */
[----:B------:R-:W-:-:S03]  /*04c0*/  LOP3.LUT R24, RZ, R11, RZ, 0x33, !PT ;  /* 0x0000000bff187212 */ /* 0x000fc600078e33ff */
[----:B------:R-:W-:-:S04]  /*04d0*/  IMAD.HI.U32 R8, R14, R9, RZ ;  /* 0x000000090e087227 */ /* 0x000fc800078e00ff */
[----:B------:R-:W-:-:S04]  /*04e0*/  IMAD.MOV R8, RZ, RZ, -R8 ;  /* 0x000000ffff087224 */ /* 0x000fc800078e0a08 */
[----:B------:R-:W-:Y:S02]  /*04f0*/  @!P0 IMAD.IADD R21, R21, 0x1, -R20 ;  /* 0x0000000115158824 */ /* 0x000fe400078e0a14 */
[----:B------:R-:W-:-:S03]  /*0500*/  IMAD R9, R20, R8, R9 ;  /* 0x0000000814097224 */ /* 0x000fc600078e0209 */
[----:B------:R-:W-:Y:S01]  /*0510*/  ISETP.GT.U32.AND P1, PT, R16, R21, PT ;  /* 0x000000151000720c */ /* 0x000fe20003f24070 */
[----:B------:R-:W-:-:S05]  /*0520*/  IMAD.MOV.U32 R16, RZ, RZ, R20 ;  /* 0x000000ffff107224 */ /* 0x000fca00078e0014 */
[----:B------:R-:W-:-:S13]  /*0530*/  ISETP.GT.U32.AND P0, PT, R16, R9, PT ;  /* 0x000000091000720c */ /* 0x000fda0003f04070 */
[----:B------:R-:W-:-:S05]  /*0540*/  @!P0 IMAD.IADD R9, R9, 0x1, -R20 ;  /* 0x0000000109098824 */ /* 0x000fca00078e0a14 */
[----:B------:R-:W-:-:S13]  /*0550*/  ISETP.GT.U32.AND P0, PT, R16, R9, PT ;  /* 0x000000091000720c */ /* 0x000fda0003f04070 */
[----:B------:R-:W-:Y:S01]  /*0560*/  @!P0 IMAD.IADD R9, R9, 0x1, -R20 ;  /* 0x0000000109098824 */ /* 0x000fe200078e0a14 */
[----:B------:R-:W-:-:S04]  /*0570*/  ISETP.NE.AND P0, PT, R11, RZ, PT ;  /* 0x000000ff0b00720c */ /* 0x000fc80003f05270 */
[----:B------:R-:W-:-:S04]  /*0580*/  @!P2 IADD3 R9, PT, PT, -R9, RZ, RZ ;  /* 0x000000ff0909a210 */ /* 0x000fc80007ffe1ff */
[----:B------:R-:W-:-:S05]  /*0590*/  SEL R23, R24, R9, !P0 ;  /* 0x0000000918177207 */ /* 0x000fca0004000000 */
[----:B------:R-:W-:-:S05]  /*05a0*/  IMAD.IADD R11, R0, 0x1, R23 ;  /* 0x00000001000b7824 */ /* 0x000fca00078e0217 */
[----:B------:R-:W-:Y:S02]  /*05b0*/  SHF.R.S32.HI R22, RZ, 0x1f, R11 ;  /* 0x0000001fff167819 */ /* 0x000fe4000001140b */
[----:B------:R-:W-:-:S05]  /*05c0*/  IADD3 R8, P2, PT, R11, R4, RZ ;  /* 0x000000040b087210 */ /* 0x000fca0007f5e0ff */
[----:B------:R-:W-:-:S05]  /*05d0*/  IMAD.X R9, R22, 0x1, R5, P2 ;  /* 0x0000000116097824 */ /* 0x000fca00010e0605 */
[----:B------:R-:W2:Y:S01]  /*05e0*/  LDG.E.U8 R25, desc[UR6][R8.64] ;  /* 0x0000000608197981 */ /* 0x000ea2000c1e1100 */
[----:B------:R-:W-:Y:S01]  /*05f0*/  ISETP.GE.AND P2, PT, R10, RZ, PT ;  /* 0x000000ff0a00720c */ /* 0x000fe20003f46270 */
[----:B------:R-:W-:Y:S01]  /*0600*/  @!P1 IMAD.IADD R21, R21, 0x1, -R20 ;  /* 0x0000000115159824 */ /* 0x000fe200078e0a14 */
[----:B------:R-:W-:Y:S01]  /*0610*/  BSSY.RECONVERGENT B2, `(.L_x_37) ;  /* 0x0000013000027945 */ /* 0x000fe20003800200 */
[----:B------:R-:W-:-:S10]  /*0620*/  VIADD R10, R17, 0xffffffff ;  /* 0xffffffff110a7836 */ /* 0x000fd40000000000 */
[----:B------:R-:W-:-:S05]  /*0630*/  @!P2 IMAD.MOV R21, RZ, RZ, -R21 ;  /* 0x000000ffff15a224 */ /* 0x000fca00078e0a15 */
[----:B------:R-:W-:Y:S02]  /*0640*/  SEL R21, R24, R21, !P0 ;  /* 0x0000001518157207 */ /* 0x000fe40004000000 */
[----:B------:R-:W-:Y:S01]  /*0650*/  MOV R24, R17 ;  /* 0x0000001100187202 */ /* 0x000fe20000000f00 */
[----:B------:R-:W-:Y:S01]  /*0660*/  IMAD.MOV.U32 R17, RZ, RZ, R10 ;  /* 0x000000ffff117224 */ /* 0x000fe200078e000a */
[----:B--2---:R-:W-:Y:S01]  /*0670*/  ISETP.NE.AND P0, PT, R25, RZ, PT ;  /* 0x000000ff1900720c */ /* 0x004fe20003f05270 */
[----:B------:R-:W-:-:S05]  /*0680*/  IMAD.IADD R25, R0, 0x1, R21 ;  /* 0x0000000100197824 */ /* 0x000fca00078e0215 */
[----:B------:R-:W-:-:S07]  /*0690*/  SHF.R.S32.HI R20, RZ, 0x1f, R25 ;  /* 0x0000001fff147819 */ /* 0x000fce0000011419 */
[----:B------:R-:W-:Y:S05]  /*06a0*/  @P0 BRA `(.L_x_38) ;  /* 0x0000000000240947 */ /* 0x000fea0003800000 */
[----:B------:R-:W-:-:S04]  /*06b0*/  IADD3 R10, P0, PT, R11, UR8, RZ ;  /* 0x000000080b0a7c10 */ /* 0x000fc8000ff1e0ff */
[----:B------:R-:W-:-:S06]  /*06c0*/  IADD3.X R11, PT, PT, R22, UR9, RZ, P0, !PT ;  /* 0x00000009160b7c10 */ /* 0x000fcc00087fe4ff */
[----:B------:R-:W2:Y:S01]  /*06d0*/  LDG.E.U8 R11, desc[UR6][R10.64] ;  /* 0x000000060a0b7981 */ /* 0x000ea2000c1e1100 */
[----:B------:R-:W-:Y:S01]  /*06e0*/  IMAD.MOV.U32 R22, RZ, RZ, 0x1 ;  /* 0x00000001ff167424 */ /* 0x000fe200078e00ff */
[----:B--2--5:R-:W-:-:S13]  /*06f0*/  ISETP.NE.AND P0, PT, R11, R18, PT ;  /* 0x000000120b00720c */ /* 0x024fda0003f05270 */
[----:B------:R-:W-:Y:S01]  /*0700*/  @!P0 PRMT R11, R22, 0x7610, R11 ;  /* 0x00007610160b8816 */ /* 0x000fe2000000000b */
[----:B------:R0:W-:Y:S01]  /*0710*/  @!P0 STG.E desc[UR6][R6.64+-0x4], R23 ;  /* 0xfffffc1706008986 */ /* 0x0001e2000c101906 */
[----:B------:R-:W-:-:S03]  /*0720*/  @!P0 IMAD.MOV.U32 R17, RZ, RZ, R24 ;  /* 0x000000ffff118224 */ /* 0x000fc600078e0018 */
[----:B------:R0:W-:Y:S04]  /*0730*/  @!P0 STG.E.U8 desc[UR6][R8.64], R11 ;  /* 0x0000000b08008986 */ /* 0x0001e8000c101106 */
.L_x_38:
[----:B------:R-:W-:Y:S05]  /*0740*/  BSYNC.RECONVERGENT B2 ;  /* 0x0000000000027941 */ /* 0x000fea0003800200 */
.L_x_37:
[----:B0-----:R-:W-:-:S05]  /*0750*/  IADD3 R6, P0, PT, R25, R4, RZ ;  /* 0x0000000419067210 */ /* 0x001fca0007f1e0ff */
[----:B------:R-:W-:-:S05]  /*0760*/  IMAD.X R7, R20, 0x1, R5, P0 ;  /* 0x0000000114077824 */ /* 0x000fca00000e0605 */
[----:B------:R-:W2:Y:S01]  /*0770*/  LDG.E.U8 R8, desc[UR6][R6.64] ;  /* 0x0000000606087981 */ /* 0x000ea2000c1e1100 */
[----:B------:R-:W-:Y:S01]  /*0780*/  BSSY.RECONVERGENT B2, `(.L_x_39) ;  /* 0x0000010000027945 */ /* 0x000fe20003800200 */
[----:B------:R-:W-:Y:S02]  /*0790*/  IMAD.MOV.U32 R23, RZ, RZ, R19 ;  /* 0x000000ffff177224 */ /* 0x000fe400078e0013 */
[----:B------:R-:W-:Y:S01]  /*07a0*/  VIADD R19, R19, 0x1 ;  /* 0x0000000113137836 */ /* 0x000fe20000000000 */
[----:B--2---:R-:W-:-:S13]  /*07b0*/  ISETP.NE.AND P0, PT, R8, RZ, PT ;  /* 0x000000ff0800720c */ /* 0x004fda0003f05270 */
[----:B------:R-:W-:Y:S05]  /*07c0*/  @P0 BRA `(.L_x_40) ;  /* 0x00000000002c0947 */ /* 0x000fea0003800000 */
[----:B------:R-:W-:-:S04]  /*07d0*/  IADD3 R8, P0, PT, R25, UR8, RZ ;  /* 0x0000000819087c10 */ /* 0x000fc8000ff1e0ff */
[----:B------:R-:W-:-:S06]  /*07e0*/  IADD3.X R9, PT, PT, R20, UR9, RZ, P0, !PT ;  /* 0x0000000914097c10 */ /* 0x000fcc00087fe4ff */
[----:B------:R-:W2:Y:S01]  /*07f0*/  LDG.E.U8 R9, desc[UR6][R8.64] ;  /* 0x0000000608097981 */ /* 0x000ea2000c1e1100 */
[----:B------:R-:W-:Y:S02]  /*0800*/  MOV R20, 0x1 ;  /* 0x0000000100147802 */ /* 0x000fe40000000f00 */
[----:B--2--5:R-:W-:-:S13]  /*0810*/  ISETP.NE.AND P0, PT, R9, R18, PT ;  /* 0x000000120900720c */ /* 0x024fda0003f05270 */
[----:B------:R-:W-:Y:S01]  /*0820*/  @!P0 IMAD.WIDE R10, R17, 0x4, R2 ;  /* 0x00000004110a8825 */ /* 0x000fe200078e0202 */
[----:B------:R-:W-:-:S03]  /*0830*/  @!P0 PRMT R9, R20, 0x7610, R9 ;  /* 0x0000761014098816 */ /* 0x000fc60000000009 */
[----:B------:R-:W-:Y:S01]  /*0840*/  @!P0 VIADD R20, R17, 0x1 ;  /* 0x0000000111148836 */ /* 0x000fe20000000000 */
[----:B------:R0:W-:Y:S03]  /*0850*/  @!P0 STG.E desc[UR6][R10.64], R21 ;  /* 0x000000150a008986 */ /* 0x0001e6000c101906 */
[----:B------:R-:W-:Y:S01]  /*0860*/  @!P0 IMAD.MOV.U32 R17, RZ, RZ, R20 ;  /* 0x000000ffff118224 */ /* 0x000fe200078e0014 */
[----:B------:R0:W-:Y:S06]  /*0870*/  @!P0 STG.E.U8 desc[UR6][R6.64], R9 ;  /* 0x0000000906008986 */ /* 0x0001ec000c101106 */
.L_x_40:
[----:B------:R-:W-:Y:S05]  /*0880*/  BSYNC.RECONVERGENT B2 ;  /* 0x0000000000027941 */ /* 0x000fea0003800200 */
.L_x_39:
[----:B------:R-:W-:-:S13]  /*0890*/  ISETP.NE.AND P0, PT, R17, RZ, PT ;  /* 0x000000ff1100720c */ /* 0x000fda0003f05270 */
[----:B------:R-:W-:Y:S05]  /*08a0*/  @P0 BRA `(.L_x_41) ;  /* 0xfffffff800ac0947 */ /* 0x000fea000383ffff */
[----:B------:R-:W-:Y:S05]  /*08b0*/  BSYNC.RECONVERGENT B0 ;  /* 0x0000000000007941 */ /* 0x000fea0003800200 */
.L_x_36:
[----:B------:R-:W-:Y:S02]  /*08c0*/  ISETP.GE.AND P0, PT, R23, R12, PT ;  /* 0x0000000c1700720c */ /* 0x000fe40003f06270 */
[----:B------:R-:W-:Y:S02]  /*08d0*/  VIMNMX R12, PT, PT, R12, R19, !PT ;  /* 0x000000130c0c7248 */ /* 0x000fe40007fe0100 */
[----:B------:R-:W-:-:S09]  /*08e0*/  SEL R13, R13, R15, !P0 ;  /* 0x0000000f0d0d7207 */ /* 0x000fd20004000000 */
.L_x_35:
[----:B------:R-:W-:Y:S05]  /*08f0*/  BSYNC.RECONVERGENT B1 ;  /* 0x0000000000017941 */ /* 0x000fea0003800200 */
.L_x_34:
[----:B------:R-:W1:Y:S01]  /*0900*/  LDC R14, c[0x0][0x390] ;  /* 0x0000e400ff0e7b82 */ /* 0x000e620000000800 */
[----:B------:R-:W-:-:S05]  /*0910*/  VIADD R15, R15, 0x1 ;  /* 0x000000010f0f7836 */ /* 0x000fca0000000000 */
[----:B-1----:R-:W-:-:S13]  /*0920*/  ISETP.NE.AND P0, PT, R15, R14, PT ;  /* 0x0000000e0f00720c */ /* 0x002fda0003f05270 */
[----:B------:R-:W-:Y:S05]  /*0930*/  @P0 BRA `(.L_x_42) ;  /* 0xfffffff8000c0947 */ /* 0x000fea000383ffff */
.L_x_33:
[----:B------:R-:W-:-:S13]  /*0940*/  ISETP.GE.AND P0, PT, R14, 0x1, PT ;  /* 0x000000010e00780c */ /* 0x000fda0003f06270 */
[----:B------:R-:W-:Y:S05]  /*0950*/  @!P0 BRA `(.L_x_43) ;  /* 0x0000000000dc8947 */ /* 0x000fea0003800000 */
[C---:B------:R-:W-:Y:S01]  /*0960*/  ISETP.GE.U32.AND P1, PT, R14.reuse, 0x8, PT ;  /* 0x000000080e00780c */ /* 0x040fe20003f26070 */
[----:B0-----:R-:W-:Y:S01]  /*0970*/  IMAD.MOV.U32 R7, RZ, RZ, RZ ;  /* 0x000000ffff077224 */ /* 0x001fe200078e00ff */
[----:B------:R-:W-:-:S04]  /*0980*/  LOP3.LUT R12, R14, 0x7, RZ, 0xc0, !PT ;  /* 0x000000070e0c7812 */ /* 0x000fc800078ec0ff */
[----:B------:R-:W-:-:S07]  /*0990*/  ISETP.NE.AND P0, PT, R12, RZ, PT ;  /* 0x000000ff0c00720c */ /* 0x000fce0003f05270 */
[----:B------:R-:W-:Y:S06]  /*09a0*/  @!P1 BRA `(.L_x_44) ;  /* 0x00000000004c9947 */ /* 0x000fec0003800000 */
[----:B------:R-:W0:Y:S01]  /*09b0*/  LDC.64 R10, c[0x0][0x3a0] ;  /* 0x0000e800ff0a7b82 */ /* 0x000e220000000a00 */
[----:B------:R-:W-:Y:S01]  /*09c0*/  LOP3.LUT R7, R14, 0x7ffffff8, RZ, 0xc0, !PT ;  /* 0x7ffffff80e077812 */ /* 0x000fe200078ec0ff */
[----:B------:R-:W-:-:S04]  /*09d0*/  IMAD.MOV.U32 R9, RZ, RZ, R0 ;  /* 0x000000ffff097224 */ /* 0x000fc800078e0000 */
[----:B------:R-:W-:-:S07]  /*09e0*/  IMAD.MOV R6, RZ, RZ, -R7 ;  /* 0x000000ffff067224 */ /* 0x000fce00078e0a07 */
.L_x_45:
[----:B------:R-:W-:Y:S02]  /*09f0*/  SHF.R.S32.HI R8, RZ, 0x1f, R9 ;  /* 0x0000001fff087819 */ /* 0x000fe40000011409 */
[C---:B01----:R-:W-:Y:S01]  /*0a00*/  IADD3 R4, P1, P2, R9.reuse, 0x3, R10 ;  /* 0x0000000309047810 */ /* 0x043fe20007a3e00a */
[----:B------:R-:W-:Y:S01]  /*0a10*/  VIADD R9, R9, 0x8 ;  /* 0x0000000809097836 */ /* 0x000fe20000000000 */
[----:B------:R-:W-:Y:S02]  /*0a20*/  IADD3 R6, PT, PT, R6, 0x8, RZ ;  /* 0x0000000806067810 */ /* 0x000fe40007ffe0ff */
[----:B------:R-:W-:Y:S02]  /*0a30*/  IADD3.X R5, PT, PT, R8, R11, RZ, P1, P2 ;  /* 0x0000000b08057210 */ /* 0x000fe40000fe44ff */
[----:B------:R-:W-:-:S03]  /*0a40*/  ISETP.NE.AND P1, PT, R6, RZ, PT ;  /* 0x000000ff0600720c */ /* 0x000fc60003f25270 */
[----:B------:R1:W-:Y:S04]  /*0a50*/  STG.E.U8 desc[UR6][R4.64+-0x3], RZ ;  /* 0xfffffdff04007986 */ /* 0x0003e8000c101106 */
[----:B------:R1:W-:Y:S04]  /*0a60*/  STG.E.U8 desc[UR6][R4.64+-0x2], RZ ;  /* 0xfffffeff04007986 */ /* 0x0003e8000c101106 */
[----:B------:R1:W-:Y:S04]  /*0a70*/  STG.E.U8 desc[UR6][R4.64+-0x1], RZ ;  /* 0xffffffff04007986 */ /* 0x0003e8000c101106 */
[----:B------:R1:W-:Y:S04]  /*0a80*/  STG.E.U8 desc[UR6][R4.64], RZ ;  /* 0x000000ff04007986 */ /* 0x0003e8000c101106 */
[----:B------:R1:W-:Y:S04]  /*0a90*/  STG.E.U8 desc[UR6][R4.64+0x1], RZ ;  /* 0x000001ff04007986 */ /* 0x0003e8000c101106 */
[----:B------:R1:W-:Y:S04]  /*0aa0*/  STG.E.U8 desc[UR6][R4.64+0x2], RZ ;  /* 0x000002ff04007986 */ /* 0x0003e8000c101106 */
[----:B------:R1:W-:Y:S04]  /*0ab0*/  STG.E.U8 desc[UR6][R4.64+0x3], RZ ;  /* 0x000003ff04007986 */ /* 0x0003e8000c101106 */
[----:B------:R1:W-:Y:S01]  /*0ac0*/  STG.E.U8 desc[UR6][R4.64+0x4], RZ ;  /* 0x000004ff04007986 */ /* 0x0003e2000c101106 */
[----:B------:R-:W-:Y:S05]  /*0ad0*/  @P1 BRA `(.L_x_45) ;  /* 0xfffffffc00c41947 */ /* 0x000fea000383ffff */
.L_x_44:
[----:B------:R-:W-:Y:S05]  /*0ae0*/  @!P0 BRA `(.L_x_43) ;  /* 0x0000000000788947 */ /* 0x000fea0003800000 */
[----:B------:R-:W-:Y:S02]  /*0af0*/  ISETP.GE.U32.AND P0, PT, R12, 0x4, PT ;  /* 0x000000040c00780c */ /* 0x000fe40003f06070 */
[----:B------:R-:W-:-:S04]  /*0b00*/  LOP3.LUT R6, R14, 0x3, RZ, 0xc0, !PT ;  /* 0x000000030e067812 */ /* 0x000fc800078ec0ff */
[----:B------:R-:W-:-:S07]  /*0b10*/  ISETP.NE.AND P1, PT, R6, RZ, PT ;  /* 0x000000ff0600720c */ /* 0x000fce0003f25270 */
[----:B------:R-:W-:Y:S06]  /*0b20*/  @!P0 BRA `(.L_x_46) ;  /* 0x0000000000248947 */ /* 0x000fec0003800000 */
[----:B------:R-:W0:Y:S01]  /*0b30*/  LDCU.64 UR4, c[0x0][0x3a0] ;  /* 0x00007400ff0477ac */ /* 0x000e220008000a00 */
[----:B-1----:R-:W-:Y:S02]  /*0b40*/  IMAD.IADD R5, R0, 0x1, R7 ;  /* 0x0000000100057824 */ /* 0x002fe400078e0207 */
[----:B------:R-:W-:-:S03]  /*0b50*/  VIADD R7, R7, 0x4 ;  /* 0x0000000407077836 */ /* 0x000fc60000000000 */
[----:B0-----:R-:W-:-:S04]  /*0b60*/  IADD3 R4, P0, PT, R5, UR4, RZ ;  /* 0x0000000405047c10 */ /* 0x001fc8000ff1e0ff */
[----:B------:R-:W-:-:S05]  /*0b70*/  LEA.HI.X.SX32 R5, R5, UR5, 0x1, P0 ;  /* 0x0000000505057c11 */ /* 0x000fca00080f0eff */
[----:B------:R0:W-:Y:S04]  /*0b80*/  STG.E.U8 desc[UR6][R4.64], RZ ;  /* 0x000000ff04007986 */ /* 0x0001e8000c101106 */
[----:B------:R0:W-:Y:S04]  /*0b90*/  STG.E.U8 desc[UR6][R4.64+0x1], RZ ;  /* 0x000001ff04007986 */ /* 0x0001e8000c101106 */
[----:B------:R0:W-:Y:S04]  /*0ba0*/  STG.E.U8 desc[UR6][R4.64+0x2], RZ ;  /* 0x000002ff04007986 */ /* 0x0001e8000c101106 */
[----:B------:R0:W-:Y:S02]  /*0bb0*/  STG.E.U8 desc[UR6][R4.64+0x3], RZ ;  /* 0x000003ff04007986 */ /* 0x0001e4000c101106 */
.L_x_46:
[----:B------:R-:W-:Y:S05]  /*0bc0*/  @!P1 BRA `(.L_x_43) ;  /* 0x0000000000409947 */ /* 0x000fea0003800000 */
[----:B01----:R-:W-:Y:S02]  /*0bd0*/  LOP3.LUT R4, R14, 0x1, RZ, 0xc0, !PT ;  /* 0x000000010e047812 */ /* 0x003fe400078ec0ff */
[----:B------:R-:W-:Y:S02]  /*0be0*/  ISETP.NE.AND P1, PT, R6, 0x1, PT ;  /* 0x000000010600780c */ /* 0x000fe40003f25270 */
[----:B------:R-:W-:-:S13]  /*0bf0*/  ISETP.NE.U32.AND P0, PT, R4, 0x1, PT ;  /* 0x000000010400780c */ /* 0x000fda0003f05070 */
[----:B------:R-:W0:Y:S01]  /*0c00*/  @!P0 LDC.64 R8, c[0x0][0x3a0] ;  /* 0x0000e800ff088b82 */ /* 0x000e220000000a00 */
[----:B------:R-:W-:Y:S05]  /*0c10*/  @!P1 BRA `(.L_x_47) ;  /* 0x00000000001c9947 */ /* 0x000fea0003800000 */
[----:B------:R-:W1:Y:S01]  /*0c20*/  LDCU.64 UR4, c[0x0][0x3a0] ;  /* 0x00007400ff0477ac */ /* 0x000e620008000a00 */
[----:B------:R-:W-:Y:S02]  /*0c30*/  IMAD.IADD R5, R0, 0x1, R7 ;  /* 0x0000000100057824 */ /* 0x000fe400078e0207 */
[----:B------:R-:W-:-:S03]  /*0c40*/  VIADD R7, R7, 0x2 ;  /* 0x0000000207077836 */ /* 0x000fc60000000000 */
[----:B-1----:R-:W-:-:S04]  /*0c50*/  IADD3 R4, P1, PT, R5, UR4, RZ ;  /* 0x0000000405047c10 */ /* 0x002fc8000ff3e0ff */
[----:B------:R-:W-:-:S05]  /*0c60*/  LEA.HI.X.SX32 R5, R5, UR5, 0x1, P1 ;  /* 0x0000000505057c11 */ /* 0x000fca00088f0eff */
[----:B------:R1:W-:Y:S04]  /*0c70*/  STG.E.U8 desc[UR6][R4.64], RZ ;  /* 0x000000ff04007986 */ /* 0x0003e8000c101106 */
[----:B------:R1:W-:Y:S02]  /*0c80*/  STG.E.U8 desc[UR6][R4.64+0x1], RZ ;  /* 0x000001ff04007986 */ /* 0x0003e4000c101106 */
.L_x_47:
[----:B------:R-:W-:-:S05]  /*0c90*/  @!P0 IMAD.IADD R7, R0, 0x1, R7 ;  /* 0x0000000100078824 */ /* 0x000fca00078e0207 */
[----:B01----:R-:W-:-:S04]  /*0ca0*/  @!P0 IADD3 R4, P1, PT, R7, R8, RZ ;  /* 0x0000000807048210 */ /* 0x003fc80007f3e0ff */
[----:B------:R-:W-:-:S05]  /*0cb0*/  @!P0 LEA.HI.X.SX32 R5, R7, R9, 0x1, P1 ;  /* 0x0000000907058211 */ /* 0x000fca00008f0eff */
[----:B------:R2:W-:Y:S04]  /*0cc0*/  @!P0 STG.E.U8 desc[UR6][R4.64], RZ ;  /* 0x000000ff04008986 */ /* 0x0005e8000c101106 */
.L_x_43:
[----:B------:R-:W3:Y:S01]  /*0cd0*/  LDCU.64 UR4, c[0x0][0x380] ;  /* 0x00007000ff0477ac */ /* 0x000ee20008000a00 */
[----:B------:R-:W-:Y:S01]  /*0ce0*/  IABS R15, R14 ;  /* 0x0000000e000f7213 */ /* 0x000fe20000000000 */
[----:B-----5:R-:W4:Y:S01]  /*0cf0*/  LDC R18, c[0x0][0x390] ;  /* 0x0000e400ff127b82 */ /* 0x020f220000000800 */
[----:B------:R-:W-:Y:S02]  /*0d00*/  IADD3 R8, PT, PT, R0, R13, RZ ;  /* 0x0000000d00087210 */ /* 0x000fe40007ffe0ff */
[----:B012---:R-:W0:Y:S02]  /*0d10*/  I2F.RP R4, R15 ;  /* 0x0000000f00047306 */ /* 0x007e240000209400 */
[----:B------:R-:W-:Y:S02]  /*0d20*/  SHF.R.S32.HI R5, RZ, 0x1f, R8 ;  /* 0x0000001fff057819 */ /* 0x000fe40000011408 */
[----:B---3--:R-:W-:-:S04]  /*0d30*/  IADD3 R16, P0, PT, R8, UR4, RZ ;  /* 0x0000000408107c10 */ /* 0x008fc8000ff1e0ff */
[----:B0-----:R-:W0:Y:S01]  /*0d40*/  MUFU.RCP R4, R4 ;  /* 0x0000000400047308 */ /* 0x001e220000001000 */
[----:B------:R-:W-:Y:S01]  /*0d50*/  IADD3.X R17, PT, PT, R5, UR5, RZ, P0, !PT ;  /* 0x0000000505117c10 */ /* 0x000fe200087fe4ff */
[----:B------:R-:W1:Y:S01]  /*0d60*/  LDCU.64 UR4, c[0x0][0x3a0] ;  /* 0x00007400ff0477ac */ /* 0x000e620008000a00 */
[----:B------:R-:W-:-:S03]  /*0d70*/  IMAD.MOV.U32 R6, RZ, RZ, 0x1 ;  /* 0x00000001ff067424 */ /* 0x000fc600078e00ff */
[----:B------:R2:W5:Y:S01]  /*0d80*/  LDG.E.U8 R16, desc[UR6][R16.64] ;  /* 0x0000000610107981 */ /* 0x000562000c1e1100 */
[----:B------:R-:W-:Y:S01]  /*0d90*/  BSSY.RECONVERGENT B0, `(.L_x_48) ;  /* 0x0000060000007945 */ /* 0x000fe20003800200 */
[----:B------:R-:W-:Y:S02]  /*0da0*/  VIADD R14, R14, 0xffffffff ;  /* 0xffffffff0e0e7836 */ /* 0x000fe40000000000 */
[----:B------:R-:W-:Y:S01]  /*0db0*/  STG.E desc[UR6][R2.64], R13 ;  /* 0x0000000d02007986 */ /* 0x000fe2000c101906 */
[----:B------:R-:W-:Y:S02]  /*0dc0*/  IMAD.MOV.U32 R19, RZ, RZ, 0x1 ;  /* 0x00000001ff137424 */ /* 0x000fe400078e00ff */
[----:B0-----:R-:W-:Y:S01]  /*0dd0*/  VIADD R7, R4, 0xffffffe ;  /* 0x0ffffffe04077836 */ /* 0x001fe20000000000 */
[----:B-1----:R-:W-:-:S05]  /*0de0*/  IADD3 R8, P0, PT, R8, UR4, RZ ;  /* 0x0000000408087c10 */ /* 0x002fca000ff1e0ff */
[----:B------:R-:W0:Y:S01]  /*0df0*/  F2I.FTZ.U32.TRUNC.NTZ R7, R7 ;  /* 0x0000000700077305 */ /* 0x000e22000021f000 */
[----:B------:R-:W-:Y:S01]  /*0e00*/  IADD3.X R9, PT, PT, R5, UR5, RZ, P0, !PT ;  /* 0x0000000505097c10 */ /* 0x000fe200087fe4ff */
[----:B------:R-:W1:Y:S01]  /*0e10*/  LDCU.64 UR4, c[0x0][0x380] ;  /* 0x00007000ff0477ac */ /* 0x000e620008000a00 */
[----:B------:R-:W3:Y:S03]  /*0e20*/  LDC.64 R4, c[0x0][0x3a0] ;  /* 0x0000e800ff047b82 */ /* 0x000ee60000000a00 */
[----:B------:R4:W-:Y:S01]  /*0e30*/  STG.E.U8 desc[UR6][R8.64], R6 ;  /* 0x0000000608007986 */ /* 0x0009e2000c101106 */
[----:B0-----:R-:W-:-:S04]  /*0e40*/  IMAD.MOV R10, RZ, RZ, -R7 ;  /* 0x000000ffff0a7224 */ /* 0x001fc800078e0a07 */
[----:B--2---:R-:W-:Y:S02]  /*0e50*/  IMAD R17, R10, R15, RZ ;  /* 0x0000000f0a117224 */ /* 0x004fe400078e02ff */
[----:B----4-:R-:W-:-:S04]  /*0e60*/  IMAD.MOV.U32 R6, RZ, RZ, RZ ;  /* 0x000000ffff067224 */ /* 0x010fc800078e00ff */
[----:B-1----:R-:W-:-:S07]  /*0e70*/  IMAD.HI.U32 R17, R7, R17, R6 ;  /* 0x0000001107117227 */ /* 0x002fce00078e0006 */
.L_x_53:
[----:B0-----:R-:W-:-:S05]  /*0e80*/  IMAD.WIDE R6, R19, 0x4, R2 ;  /* 0x0000000413067825 */ /* 0x001fca00078e0202 */
[----:B------:R-:W2:Y:S01]  /*0e90*/  LDG.E R13, desc[UR6][R6.64+-0x4] ;  /* 0xfffffc06060d7981 */ /* 0x000ea2000c1e1900 */
[-C--:B------:R-:W-:Y:S02]  /*0ea0*/  IABS R11, R18.reuse ;  /* 0x00000012000b7213 */ /* 0x080fe40000000000 */
[----:B------:R-:W-:Y:S02]  /*0eb0*/  LOP3.LUT R21, RZ, R18, RZ, 0x33, !PT ;  /* 0x00000012ff157212 */ /* 0x000fe400078e33ff */
[----:B------:R-:W0:Y:S08]  /*0ec0*/  I2F.RP R20, R11 ;  /* 0x0000000b00147306 */ /* 0x000e300000209400 */
[----:B0-----:R-:W0:Y:S02]  /*0ed0*/  MUFU.RCP R20, R20 ;  /* 0x0000001400147308 */ /* 0x001e240000001000 */
[----:B0-----:R-:W-:-:S06]  /*0ee0*/  IADD3 R8, PT, PT, R20, 0xffffffe, RZ ;  /* 0x0ffffffe14087810 */ /* 0x001fcc0007ffe0ff */
[----:B------:R0:W1:Y:S02]  /*0ef0*/  F2I.FTZ.U32.TRUNC.NTZ R9, R8 ;  /* 0x0000000800097305 */ /* 0x000064000021f000 */
[----:B0-----:R-:W-:Y:S02]  /*0f00*/  IMAD.MOV.U32 R8, RZ, RZ, RZ ;  /* 0x000000ffff087224 */ /* 0x001fe400078e00ff */
[----:B-1----:R-:W-:Y:S02]  /*0f10*/  IMAD.MOV R22, RZ, RZ, -R9 ;  /* 0x000000ffff167224 */ /* 0x002fe400078e0a09 */
[----:B--2---:R-:W-:Y:S02]  /*0f20*/  VIADD R10, R13, 0x1 ;  /* 0x000000010d0a7836 */ /* 0x004fe40000000000 */
[----:B------:R-:W-:-:S03]  /*0f30*/  IMAD.IADD R13, R14, 0x1, R13 ;  /* 0x000000010e0d7824 */ /* 0x000fc600078e020d */
[----:B------:R-:W-:Y:S02]  /*0f40*/  IABS R12, R10 ;  /* 0x0000000a000c7213 */ /* 0x000fe40000000000 */
[----:B------:R-:W-:Y:S02]  /*0f50*/  IABS R20, R13 ;  /* 0x0000000d00147213 */ /* 0x000fe40000000000 */
[----:B------:R-:W-:Y:S01]  /*0f60*/  ISETP.GE.AND P2, PT, R13, RZ, PT ;  /* 0x000000ff0d00720c */ /* 0x000fe20003f46270 */
[----:B------:R-:W-:-:S04]  /*0f70*/  IMAD.HI.U32 R17, R17, R12, RZ ;  /* 0x0000000c11117227 */ /* 0x000fc800078e00ff */
[----:B------:R-:W-:-:S04]  /*0f80*/  IMAD.MOV R17, RZ, RZ, -R17 ;  /* 0x000000ffff117224 */ /* 0x000fc800078e0a11 */
[----:B------:R-:W-:Y:S02]  /*0f90*/  IMAD R12, R11, R17, R12 ;  /* 0x000000110b0c7224 */ /* 0x000fe400078e020c */
[----:B------:R-:W-:-:S03]  /*0fa0*/  IMAD R17, R22, R11, RZ ;  /* 0x0000000b16117224 */ /* 0x000fc600078e02ff */
[----:B------:R-:W-:Y:S01]  /*0fb0*/  ISETP.GT.U32.AND P0, PT, R15, R12, PT ;  /* 0x0000000c0f00720c */ /* 0x000fe20003f04070 */
[----:B------:R-:W-:-:S06]  /*0fc0*/  IMAD.HI.U32 R17, R9, R17, R8 ;  /* 0x0000001109117227 */ /* 0x000fcc00078e0008 */
[----:B------:R-:W-:-:S05]  /*0fd0*/  IMAD.HI.U32 R8, R17, R20, RZ ;  /* 0x0000001411087227 */ /* 0x000fca00078e00ff */
[----:B------:R-:W-:Y:S01]  /*0fe0*/  IADD3 R8, PT, PT, -R8, RZ, RZ ;  /* 0x000000ff08087210 */ /* 0x000fe20007ffe1ff */
[----:B------:R-:W-:-:S04]  /*0ff0*/  @!P0 IMAD.IADD R12, R12, 0x1, -R11 ;  /* 0x000000010c0c8824 */ /* 0x000fc800078e0a0b */
[----:B------:R-:W-:Y:S01]  /*1000*/  IMAD R8, R11, R8, R20 ;  /* 0x000000080b087224 */ /* 0x000fe200078e0214 */
[----:B------:R-:W-:Y:S01]  /*1010*/  ISETP.GT.U32.AND P1, PT, R15, R12, PT ;  /* 0x0000000c0f00720c */ /* 0x000fe20003f24070 */
[----:B------:R-:W-:-:S05]  /*1020*/  IMAD.MOV.U32 R15, RZ, RZ, R11 ;  /* 0x000000ffff0f7224 */ /* 0x000fca00078e000b */
[----:B------:R-:W-:-:S13]  /*1030*/  ISETP.GT.U32.AND P0, PT, R15, R8, PT ;  /* 0x000000080f00720c */ /* 0x000fda0003f04070 */
[----:B------:R-:W-:-:S05]  /*1040*/  @!P0 IMAD.IADD R8, R8, 0x1, -R11 ;  /* 0x0000000108088824 */ /* 0x000fca00078e0a0b */
[----:B------:R-:W-:-:S13]  /*1050*/  ISETP.GT.U32.AND P0, PT, R15, R8, PT ;  /* 0x000000080f00720c */ /* 0x000fda0003f04070 */
[----:B------:R-:W-:Y:S01]  /*1060*/  @!P0 IMAD.IADD R8, R8, 0x1, -R11 ;  /* 0x0000000108088824 */ /* 0x000fe200078e0a0b */
[----:B------:R-:W-:-:S03]  /*1070*/  ISETP.NE.AND P0, PT, R18, RZ, PT ;  /* 0x000000ff1200720c */ /* 0x000fc60003f05270 */
[----:B------:R-:W-:-:S05]  /*1080*/  @!P2 IMAD.MOV R8, RZ, RZ, -R8 ;  /* 0x000000ffff08a224 */ /* 0x000fca00078e0a08 */
[----:B------:R-:W-:-:S05]  /*1090*/  SEL R23, R21, R8, !P0 ;  /* 0x0000000815177207 */ /* 0x000fca0004000000 */
[----:B------:R-:W-:-:S05]  /*10a0*/  IMAD.IADD R13, R0, 0x1, R23 ;  /* 0x00000001000d7824 */ /* 0x000fca00078e0217 */
[----:B------:R-:W-:Y:S02]  /*10b0*/  SHF.R.S32.HI R20, RZ, 0x1f, R13 ;  /* 0x0000001fff147819 */ /* 0x000fe4000001140d */
[----:B---3--:R-:W-:-:S05]  /*10c0*/  IADD3 R8, P2, PT, R13, R4, RZ ;  /* 0x000000040d087210 */ /* 0x008fca0007f5e0ff */
[----:B------:R-:W-:-:S05]  /*10d0*/  IMAD.X R9, R20, 0x1, R5, P2 ;  /* 0x0000000114097824 */ /* 0x000fca00010e0605 */
[----:B------:R-:W2:Y:S01]  /*10e0*/  LDG.E.U8 R24, desc[UR6][R8.64] ;  /* 0x0000000608187981 */ /* 0x000ea2000c1e1100 */
[----:B------:R-:W-:Y:S01]  /*10f0*/  ISETP.GE.AND P2, PT, R10, RZ, PT ;  /* 0x000000ff0a00720c */ /* 0x000fe20003f46270 */
[----:B------:R-:W-:Y:S01]  /*1100*/  BSSY.RECONVERGENT B1, `(.L_x_49) ;  /* 0x0000016000017945 */ /* 0x000fe20003800200 */
[----:B------:R-:W-:-:S11]  /*1110*/  @!P1 IADD3 R12, PT, PT, R12, -R11, RZ ;  /* 0x8000000b0c0c9210 */ /* 0x000fd60007ffe0ff */
[----:B------:R-:W-:-:S05]  /*1120*/  @!P2 IMAD.MOV R12, RZ, RZ, -R12 ;  /* 0x000000ffff0ca224 */ /* 0x000fca00078e0a0c */
[----:B------:R-:W-:Y:S01]  /*1130*/  SEL R21, R21, R12, !P0 ;  /* 0x0000000c15157207 */ /* 0x000fe20004000000 */
[----:B------:R-:W-:-:S04]  /*1140*/  VIADD R12, R19, 0xffffffff ;  /* 0xffffffff130c7836 */ /* 0x000fc80000000000 */
[----:B------:R-:W-:-:S05]  /*1150*/  IMAD.IADD R25, R0, 0x1, R21 ;  /* 0x0000000100197824 */ /* 0x000fca00078e0215 */
[----:B------:R-:W-:Y:S02]  /*1160*/  SHF.R.S32.HI R22, RZ, 0x1f, R25 ;  /* 0x0000001fff167819 */ /* 0x000fe40000011419 */
[----:B------:R-:W-:-:S05]  /*1170*/  IADD3 R10, P1, PT, R25, R4, RZ ;  /* 0x00000004190a7210 */ /* 0x000fca0007f3e0ff */
[----:B------:R-:W-:Y:S01]  /*1180*/  IMAD.X R11, R22, 0x1, R5, P1 ;  /* 0x00000001160b7824 */ /* 0x000fe200008e0605 */
[----:B--2---:R-:W-:Y:S01]  /*1190*/  ISETP.NE.AND P0, PT, R24, RZ, PT ;  /* 0x000000ff1800720c */ /* 0x004fe20003f05270 */
[----:B------:R-:W-:Y:S02]  /*11a0*/  IMAD.MOV.U32 R24, RZ, RZ, R19 ;  /* 0x000000ffff187224 */ /* 0x000fe400078e0013 */
[----:B------:R-:W-:-:S10]  /*11b0*/  IMAD.MOV.U32 R19, RZ, RZ, R12 ;  /* 0x000000ffff137224 */ /* 0x000fd400078e000c */
[----:B------:R-:W-:Y:S05]  /*11c0*/  @P0 BRA `(.L_x_50) ;  /* 0x0000000000240947 */ /* 0x000fea0003800000 */
[----:B------:R-:W-:-:S04]  /*11d0*/  IADD3 R12, P0, PT, R13, UR4, RZ ;  /* 0x000000040d0c7c10 */ /* 0x000fc8000ff1e0ff */
[----:B------:R-:W-:-:S06]  /*11e0*/  IADD3.X R13, PT, PT, R20, UR5, RZ, P0, !PT ;  /* 0x00000005140d7c10 */ /* 0x000fcc00087fe4ff */
[----:B------:R-:W2:Y:S01]  /*11f0*/  LDG.E.U8 R13, desc[UR6][R12.64] ;  /* 0x000000060c0d7981 */ /* 0x000ea2000c1e1100 */
[----:B------:R-:W-:Y:S01]  /*1200*/  HFMA2 R20, -RZ, RZ, 0, 5.9604644775390625e-08 ;  /* 0x00000001ff147431 */ /* 0x000fe200000001ff */
[----:B--2--5:R-:W-:-:S13]  /*1210*/  ISETP.NE.AND P0, PT, R13, R16, PT ;  /* 0x000000100d00720c */ /* 0x024fda0003f05270 */
[----:B------:R-:W-:Y:S01]  /*1220*/  @!P0 PRMT R13, R20, 0x7610, R13 ;  /* 0x00007610140d8816 */ /* 0x000fe2000000000d */
[----:B------:R0:W-:Y:S01]  /*1230*/  @!P0 STG.E desc[UR6][R6.64+-0x4], R23 ;  /* 0xfffffc1706008986 */ /* 0x0001e2000c101906 */
[----:B------:R-:W-:-:S03]  /*1240*/  @!P0 IMAD.MOV.U32 R19, RZ, RZ, R24 ;  /* 0x000000ffff138224 */ /* 0x000fc600078e0018 */
[----:B------:R0:W-:Y:S04]  /*1250*/  @!P0 STG.E.U8 desc[UR6][R8.64], R13 ;  /* 0x0000000d08008986 */ /* 0x0001e8000c101106 */
.L_x_50:
[----:B------:R-:W-:Y:S05]  /*1260*/  BSYNC.RECONVERGENT B1 ;  /* 0x0000000000017941 */ /* 0x000fea0003800200 */
.L_x_49:
[----:B0-----:R-:W2:Y:S01]  /*1270*/  LDG.E.U8 R6, desc[UR6][R10.64] ;  /* 0x000000060a067981 */ /* 0x001ea2000c1e1100 */
[----:B------:R-:W-:Y:S01]  /*1280*/  BSSY.RECONVERGENT B1, `(.L_x_51) ;  /* 0x000000e000017945 */ /* 0x000fe20003800200 */
[----:B--2---:R-:W-:-:S13]  /*1290*/  ISETP.NE.AND P0, PT, R6, RZ, PT ;  /* 0x000000ff0600720c */ /* 0x004fda0003f05270 */
[----:B------:R-:W-:Y:S05]  /*12a0*/  @P0 BRA `(.L_x_52) ;  /* 0x00000000002c0947 */ /* 0x000fea0003800000 */
[----:B------:R-:W-:-:S04]  /*12b0*/  IADD3 R8, P0, PT, R25, UR4, RZ ;  /* 0x0000000419087c10 */ /* 0x000fc8000ff1e0ff */
[----:B------:R-:W-:-:S06]  /*12c0*/  IADD3.X R9, PT, PT, R22, UR5, RZ, P0, !PT ;  /* 0x0000000516097c10 */ /* 0x000fcc00087fe4ff */
[----:B------:R-:W2:Y:S01]  /*12d0*/  LDG.E.U8 R9, desc[UR6][R8.64] ;  /* 0x0000000608097981 */ /* 0x000ea2000c1e1100 */
[----:B------:R-:W-:Y:S01]  /*12e0*/  IMAD.MOV.U32 R12, RZ, RZ, 0x1 ;  /* 0x00000001ff0c7424 */ /* 0x000fe200078e00ff */
[----:B--2--5:R-:W-:-:S13]  /*12f0*/  ISETP.NE.AND P0, PT, R9, R16, PT ;  /* 0x000000100900720c */ /* 0x024fda0003f05270 */
[----:B------:R-:W-:Y:S01]  /*1300*/  @!P0 IMAD.WIDE R6, R19, 0x4, R2 ;  /* 0x0000000413068825 */ /* 0x000fe200078e0202 */
[----:B------:R-:W-:-:S03]  /*1310*/  @!P0 PRMT R9, R12, 0x7610, R9 ;  /* 0x000076100c098816 */ /* 0x000fc60000000009 */
[----:B------:R-:W-:Y:S01]  /*1320*/  @!P0 VIADD R12, R19, 0x1 ;  /* 0x00000001130c8836 */ /* 0x000fe20000000000 */
[----:B------:R0:W-:Y:S03]  /*1330*/  @!P0 STG.E desc[UR6][R6.64], R21 ;  /* 0x0000001506008986 */ /* 0x0001e6000c101906 */
[----:B------:R-:W-:Y:S01]  /*1340*/  @!P0 IMAD.MOV.U32 R19, RZ, RZ, R12 ;  /* 0x000000ffff138224 */ /* 0x000fe200078e000c */
[----:B------:R0:W-:Y:S06]  /*1350*/  @!P0 STG.E.U8 desc[UR6][R10.64], R9 ;  /* 0x000000090a008986 */ /* 0x0001ec000c101106 */
.L_x_52:
[----:B------:R-:W-:Y:S05]  /*1360*/  BSYNC.RECONVERGENT B1 ;  /* 0x0000000000017941 */ /* 0x000fea0003800200 */
.L_x_51:
[----:B------:R-:W-:-:S13]  /*1370*/  ISETP.NE.AND P0, PT, R19, RZ, PT ;  /* 0x000000ff1300720c */ /* 0x000fda0003f05270 */
[----:B------:R-:W-:Y:S05]  /*1380*/  @P0 BRA `(.L_x_53) ;  /* 0xfffffff800bc0947 */ /* 0x000fea000383ffff */
[----:B------:R-:W-:Y:S05]  /*1390*/  BSYNC.RECONVERGENT B0 ;  /* 0x0000000000007941 */ /* 0x000fea0003800200 */
.L_x_48:
[----:B------:R-:W-:-:S13]  /*13a0*/  ISETP.GE.AND P0, PT, R18, 0x1, PT ;  /* 0x000000011200780c */ /* 0x000fda0003f06270 */
[----:B------:R-:W-:Y:S05]  /*13b0*/  @!P0 EXIT ;  /* 0x000000000000894d */ /* 0x000fea0003800000 */
[----:B------:R-:W1:Y:S01]  /*13c0*/  LDCU.64 UR4, c[0x0][0x3a8] ;  /* 0x00007500ff0477ac */ /* 0x000e620008000a00 */
[----:B0-----:R-:W-:Y:S01]  /*13d0*/  IMAD.MOV.U32 R9, RZ, RZ, RZ ;  /* 0x000000ffff097224 */ /* 0x001fe200078e00ff */
[----:B-1----:R-:W-:-:S04]  /*13e0*/  UIADD3 UR4, UP0, UPT, UR4, -0x4, URZ ;  /* 0xfffffffc04047890 */ /* 0x002fc8000ff1e0ff */
[----:B------:R-:W-:-:S12]  /*13f0*/  UIADD3.X UR5, UPT, UPT, UR5, -0x1, URZ, UP0, !UPT ;  /* 0xffffffff05057890 */ /* 0x000fd800087fe4ff */
.L_x_58:
[----:B0-----:R-:W0:Y:S01]  /*1400*/  LDCU.64 UR8, c[0x0][0x3a0] ;  /* 0x00007400ff0877ac */ /* 0x001e220008000a00 */
[----:B------:R-:W-:-:S05]  /*1410*/  IMAD.IADD R5, R0, 0x1, R9 ;  /* 0x0000000100057824 */ /* 0x000fca00078e0209 */
[----:B0-----:R-:W-:-:S04]  /*1420*/  IADD3 R4, P0, PT, R5, UR8, RZ ;  /* 0x0000000805047c10 */ /* 0x001fc8000ff1e0ff */
[----:B------:R-:W-:Y:S01]  /*1430*/  LEA.HI.X.SX32 R5, R5, UR9, 0x1, P0 ;  /* 0x0000000905057c11 */ /* 0x000fe200080f0eff */
[----:B------:R-:W0:Y:S04]  /*1440*/  LDCU.64 UR8, c[0x0][0x3a0] ;  /* 0x00007400ff0877ac */ /* 0x000e280008000a00 */
[----:B------:R-:W2:Y:S01]  /*1450*/  LDG.E.U8 R6, desc[UR6][R4.64] ;  /* 0x0000000604067981 */ /* 0x000ea2000c1e1100 */
[----:B------:R-:W-:Y:S01]  /*1460*/  BSSY.RECONVERGENT B0, `(.L_x_54) ;  /* 0x000005d000007945 */ /* 0x000fe20003800200 */
[----:B--2---:R-:W-:-:S13]  /*1470*/  ISETP.NE.AND P0, PT, R6, RZ, PT ;  /* 0x000000ff0600720c */ /* 0x004fda0003f05270 */
[----:B0-----:R-:W-:Y:S05]  /*1480*/  @P0 BRA `(.L_x_55) ;  /* 0x0000000400680947 */ /* 0x001fea0003800000 */
[----:B------:R-:W0:Y:S01]  /*1490*/  LDC R6, c[0x0][0x390] ;  /* 0x0000e400ff067b82 */ /* 0x000e220000000800 */
[----:B------:R1:W-:Y:S01]  /*14a0*/  STG.E desc[UR6][R2.64], R9 ;  /* 0x0000000902007986 */ /* 0x0003e2000c101906 */
[----:B------:R-:W-:Y:S01]  /*14b0*/  IMAD.MOV.U32 R12, RZ, RZ, RZ ;  /* 0x000000ffff0c7224 */ /* 0x000fe200078e00ff */
[----:B------:R-:W-:Y:S05]  /*14c0*/  BSSY.RECONVERGENT B1, `(.L_x_56) ;  /* 0x0000051000017945 */ /* 0x000fea0003800200 */
[----:B------:R-:W2:Y:S01]  /*14d0*/  LDC R10, c[0x0][0x390] ;  /* 0x0000e400ff0a7b82 */ /* 0x000ea20000000800 */
[----:B0-----:R-:W-:Y:S01]  /*14e0*/  IABS R8, R6 ;  /* 0x0000000600087213 */ /* 0x001fe20000000000 */
[----:B------:R-:W-:-:S03]  /*14f0*/  IMAD.MOV.U32 R6, RZ, RZ, 0x1 ;  /* 0x00000001ff067424 */ /* 0x000fc600078e00ff */
[----:B------:R-:W0:Y:S02]  /*1500*/  I2F.RP R7, R8 ;  /* 0x0000000800077306 */ /* 0x000e240000209400 */
[----:B------:R1:W-:Y:S06]  /*1510*/  STG.E.U8 desc[UR6][R4.64], R6 ;  /* 0x0000000604007986 */ /* 0x0003ec000c101106 */
[----:B0-----:R-:W0:Y:S02]  /*1520*/  MUFU.RCP R7, R7 ;  /* 0x0000000700077308 */ /* 0x001e240000001000 */
[----:B0-----:R-:W-:-:S06]  /*1530*/  IADD3 R13, PT, PT, R7, 0xffffffe, RZ ;  /* 0x0ffffffe070d7810 */ /* 0x001fcc0007ffe0ff */
[----:B------:R-:W0:Y:S02]  /*1540*/  F2I.FTZ.U32.TRUNC.NTZ R13, R13 ;  /* 0x0000000d000d7305 */ /* 0x000e24000021f000 */
[----:B0-----:R-:W-:-:S04]  /*1550*/  IMAD.MOV R11, RZ, RZ, -R13 ;  /* 0x000000ffff0b7224 */ /* 0x001fc800078e0a0d */
[----:B------:R-:W-:-:S04]  /*1560*/  IMAD R11, R11, R8, RZ ;  /* 0x000000080b0b7224 */ /* 0x000fc800078e02ff */
[----:B------:R-:W-:-:S04]  /*1570*/  IMAD.HI.U32 R12, R13, R11, R12 ;  /* 0x0000000b0d0c7227 */ /* 0x000fc800078e000c */
[----:B------:R-:W-:Y:S02]  /*1580*/  IMAD.MOV.U32 R11, RZ, RZ, RZ ;  /* 0x000000ffff0b7224 */ /* 0x000fe400078e00ff */
[----:B-12---:R-:W-:-:S07]  /*1590*/  IMAD.MOV.U32 R13, RZ, RZ, 0x1 ;  /* 0x00000001ff0d7424 */ /* 0x006fce00078e00ff */
.L_x_57:
[----:B------:R-:W-:-:S05]  /*15a0*/  IMAD.WIDE R4, R13, 0x4, R2 ;  /* 0x000000040d047825 */ /* 0x000fca00078e0202 */
[----:B------:R-:W2:Y:S01]  /*15b0*/  LDG.E R19, desc[UR6][R4.64+-0x4] ;  /* 0xfffffc0604137981 */ /* 0x000ea2000c1e1900 */
[----:B-----5:R-:W-:-:S04]  /*15c0*/  IABS R16, R10 ;  /* 0x0000000a00107213 */ /* 0x020fc80000000000 */
[----:B------:R-:W0:Y:S08]  /*15d0*/  I2F.RP R20, R16 ;  /* 0x0000001000147306 */ /* 0x000e300000209400 */
[----:B0-----:R-:W0:Y:S02]  /*15e0*/  MUFU.RCP R20, R20 ;  /* 0x0000001400147308 */ /* 0x001e240000001000 */
[----:B0-----:R-:W-:-:S06]  /*15f0*/  VIADD R6, R20, 0xffffffe ;  /* 0x0ffffffe14067836 */ /* 0x001fcc0000000000 */
[----:B------:R0:W1:Y:S02]  /*1600*/  F2I.FTZ.U32.TRUNC.NTZ R7, R6 ;  /* 0x0000000600077305 */ /* 0x000064000021f000 */
[----:B0-----:R-:W-:Y:S02]  /*1610*/  IMAD.MOV.U32 R6, RZ, RZ, RZ ;  /* 0x000000ffff067224 */ /* 0x001fe400078e00ff */
[----:B-1----:R-:W-:Y:S01]  /*1620*/  IMAD.MOV R21, RZ, RZ, -R7 ;  /* 0x000000ffff157224 */ /* 0x002fe200078e0a07 */
[----:B--2---:R-:W-:Y:S01]  /*1630*/  IADD3 R15, PT, PT, R19, 0x1, RZ ;  /* 0x00000001130f7810 */ /* 0x004fe20007ffe0ff */
[----:B------:R-:W-:Y:S02]  /*1640*/  IMAD.IADD R18, R14, 0x1, R19 ;  /* 0x000000010e127824 */ /* 0x000fe400078e0213 */
[----:B------:R-:W-:Y:S01]  /*1650*/  IMAD.MOV.U32 R19, RZ, RZ, R21 ;  /* 0x000000ffff137224 */ /* 0x000fe200078e0015 */
[----:B------:R-:W-:Y:S02]  /*1660*/  IABS R17, R15 ;  /* 0x0000000f00117213 */ /* 0x000fe40000000000 */
[----:B------:R-:W-:Y:S01]  /*1670*/  IABS R20, R18 ;  /* 0x0000001200147213 */ /* 0x000fe20000000000 */
[----:B------:R-:W-:Y:S01]  /*1680*/  IMAD R19, R19, R16, RZ ;  /* 0x0000001013137224 */ /* 0x000fe200078e02ff */
[----:B------:R-:W-:Y:S01]  /*1690*/  ISETP.GE.AND P2, PT, R18, RZ, PT ;  /* 0x000000ff1200720c */ /* 0x000fe20003f46270 */
[----:B------:R-:W-:Y:S01]  /*16a0*/  IMAD.HI.U32 R12, R12, R17, RZ ;  /* 0x000000110c0c7227 */ /* 0x000fe200078e00ff */
[----:B------:R-:W-:-:S03]  /*16b0*/  LOP3.LUT R18, RZ, R10, RZ, 0x33, !PT ;  /* 0x0000000aff127212 */ /* 0x000fc600078e33ff */
[----:B------:R-:W-:-:S04]  /*16c0*/  IMAD.MOV R12, RZ, RZ, -R12 ;  /* 0x000000ffff0c7224 */ /* 0x000fc800078e0a0c */
[----:B------:R-:W-:Y:S02]  /*16d0*/  IMAD R17, R16, R12, R17 ;  /* 0x0000000c10117224 */ /* 0x000fe400078e0211 */
[----:B------:R-:W-:-:S03]  /*16e0*/  IMAD.HI.U32 R12, R7, R19, R6 ;  /* 0x00000013070c7227 */ /* 0x000fc600078e0006 */
[----:B------:R-:W-:Y:S01]  /*16f0*/  ISETP.GT.U32.AND P0, PT, R8, R17, PT ;  /* 0x000000110800720c */ /* 0x000fe20003f04070 */
[----:B------:R-:W-:-:S04]  /*1700*/  IMAD.MOV.U32 R7, RZ, RZ, R20 ;  /* 0x000000ffff077224 */ /* 0x000fc800078e0014 */
[----:B------:R-:W-:-:S04]  /*1710*/  IMAD.HI.U32 R6, R12, R7, RZ ;  /* 0x000000070c067227 */ /* 0x000fc800078e00ff */
[----:B------:R-:W-:-:S04]  /*1720*/  IMAD.MOV R6, RZ, RZ, -R6 ;  /* 0x000000ffff067224 */ /* 0x000fc800078e0a06 */
[----:B------:R-:W-:Y:S01]  /*1730*/  @!P0 IADD3 R17, PT, PT, R17, -R16, RZ ;  /* 0x8000001011118210 */ /* 0x000fe20007ffe0ff */
[----:B------:R-:W-:-:S03]  /*1740*/  IMAD R7, R16, R6, R7 ;  /* 0x0000000610077224 */ /* 0x000fc600078e0207 */
        /* <DEDUP_REMOVED lines=8> */
[----:B------:R-:W-:-:S04]  /*17d0*/  SEL R23, R18, R7, !P0 ;  /* 0x0000000712177207 */ /* 0x000fc80004000000 */
[----:B------:R-:W-:-:S04]  /*17e0*/  IADD3 R7, PT, PT, R0, R23, RZ ;  /* 0x0000001700077210 */ /* 0x000fc80007ffe0ff */
[----:B------:R-:W-:-:S04]  /*17f0*/  IADD3 R6, P2, PT, R7, UR8, RZ ;  /* 0x0000000807067c10 */ /* 0x000fc8000ff5e0ff */
[----:B------:R-:W-:-:S05]  /*1800*/  LEA.HI.X.SX32 R7, R7, UR9, 0x1, P2 ;  /* 0x0000000907077c11 */ /* 0x000fca00090f0eff */
[----:B------:R-:W2:Y:S01]  /*1810*/  LDG.E.U8 R19, desc[UR6][R6.64] ;  /* 0x0000000606137981 */ /* 0x000ea2000c1e1100 */
[----:B------:R-:W-:Y:S01]  /*1820*/  ISETP.GE.AND P2, PT, R15, RZ, PT ;  /* 0x000000ff0f00720c */ /* 0x000fe20003f46270 */
[----:B------:R-:W-:-:S12]  /*1830*/  @!P1 IMAD.IADD R17, R17, 0x1, -R16 ;  /* 0x0000000111119824 */ /* 0x000fd800078e0a10 */
[----:B------:R-:W-:-:S05]  /*1840*/  @!P2 IMAD.MOV R17, RZ, RZ, -R17 ;  /* 0x000000ffff11a224 */ /* 0x000fca00078e0a11 */
[----:B------:R-:W-:-:S05]  /*1850*/  SEL R21, R18, R17, !P0 ;  /* 0x0000001112157207 */ /* 0x000fca0004000000 */
[----:B------:R-:W-:-:S05]  /*1860*/  IMAD.IADD R15, R0, 0x1, R21 ;  /* 0x00000001000f7824 */ /* 0x000fca00078e0215 */
[----:B------:R-:W-:-:S04]  /*1870*/  IADD3 R16, P1, PT, R15, UR8, RZ ;  /* 0x000000080f107c10 */ /* 0x000fc8000ff3e0ff */
[----:B------:R-:W-:Y:S02]  /*1880*/  LEA.HI.X.SX32 R17, R15, UR9, 0x1, P1 ;  /* 0x000000090f117c11 */ /* 0x000fe400088f0eff */
[----:B--2---:R-:W-:Y:S01]  /*1890*/  ISETP.NE.AND P0, PT, R19, RZ, PT ;  /* 0x000000ff1300720c */ /* 0x004fe20003f05270 */
[----:B------:R-:W-:-:S12]  /*18a0*/  IMAD.MOV.U32 R19, RZ, RZ, 0x1 ;  /* 0x00000001ff137424 */ /* 0x000fd800078e00ff */
[----:B------:R-:W-:Y:S04]  /*18b0*/  @!P0 STG.E desc[UR6][R4.64+-0x4], R23 ;  /* 0xfffffc1704008986 */ /* 0x000fe8000c101906 */
[----:B------:R0:W-:Y:S04]  /*18c0*/  @!P0 STG.E.U8 desc[UR6][R6.64], R19 ;  /* 0x0000001306008986 */ /* 0x0001e8000c101106 */
[----:B------:R-:W2:Y:S01]  /*18d0*/  LDG.E.U8 R15, desc[UR6][R16.64] ;  /* 0x00000006100f7981 */ /* 0x000ea2000c1e1100 */
[----:B0-----:R-:W-:Y:S02]  /*18e0*/  IMAD.MOV.U32 R7, RZ, RZ, R11 ;  /* 0x000000ffff077224 */ /* 0x001fe400078e000b */
[----:B------:R-:W-:Y:S01]  /*18f0*/  VIADD R11, R11, 0x1 ;  /* 0x000000010b0b7836 */ /* 0x000fe20000000000 */
[----:B--2---:R-:W-:Y:S01]  /*1900*/  ISETP.NE.AND P1, PT, R15, RZ, PT ;  /* 0x000000ff0f00720c */ /* 0x004fe20003f25270 */
[----:B------:R-:W-:Y:S01]  /*1910*/  VIADD R15, R13, 0xffffffff ;  /* 0xffffffff0d0f7836 */ /* 0x000fe20000000000 */
[----:B------:R-:W-:Y:S01]  /*1920*/  @!P0 MOV R15, R13 ;  /* 0x0000000d000f8202 */ /* 0x000fe20000000f00 */
[----:B------:R-:W-:-:S10]  /*1930*/  IMAD.MOV.U32 R13, RZ, RZ, 0x1 ;  /* 0x00000001ff0d7424 */ /* 0x000fd400078e00ff */
[----:B------:R-:W-:Y:S01]  /*1940*/  @!P1 IMAD.WIDE R18, R15, 0x4, R2 ;  /* 0x000000040f129825 */ /* 0x000fe200078e0202 */
[----:B------:R-:W-:-:S03]  /*1950*/  @!P1 PRMT R5, R13, 0x7610, R5 ;  /* 0x000076100d059816 */ /* 0x000fc60000000005 */
[----:B------:R-:W-:Y:S01]  /*1960*/  @!P1 VIADD R4, R15, 0x1 ;  /* 0x000000010f049836 */ /* 0x000fe20000000000 */
[----:B------:R0:W-:Y:S03]  /*1970*/  @!P1 STG.E desc[UR6][R18.64], R21 ;  /* 0x0000001512009986 */ /* 0x0001e6000c101906 */
[----:B------:R-:W-:Y:S01]  /*1980*/  @!P1 IMAD.MOV.U32 R15, RZ, RZ, R4 ;  /* 0x000000ffff0f9224 */ /* 0x000fe200078e0004 */
[----:B------:R0:W-:Y:S04]  /*1990*/  @!P1 STG.E.U8 desc[UR6][R16.64], R5 ;  /* 0x0000000510009986 */ /* 0x0001e8000c101106 */
[----:B------:R-:W-:Y:S02]  /*19a0*/  ISETP.NE.AND P0, PT, R15, RZ, PT ;  /* 0x000000ff0f00720c */ /* 0x000fe40003f05270 */
[----:B------:R-:W-:-:S11]  /*19b0*/  MOV R13, R15 ;  /* 0x0000000f000d7202 */ /* 0x000fd60000000f00 */
[----:B0-----:R-:W-:Y:S05]  /*19c0*/  @P0 BRA `(.L_x_57) ;  /* 0xfffffff800f40947 */ /* 0x001fea000383ffff */
[----:B------:R-:W-:Y:S05]  /*19d0*/  BSYNC.RECONVERGENT B1 ;  /* 0x0000000000017941 */ /* 0x000fea0003800200 */
.L_x_56:
[----:B------:R-:W-:Y:S02]  /*19e0*/  IMAD.U32 R4, RZ, RZ, UR4 ;  /* 0x00000004ff047e24 */ /* 0x000fe4000f8e00ff */
[----:B------:R-:W-:Y:S02]  /*19f0*/  IMAD.U32 R5, RZ, RZ, UR5 ;  /* 0x00000005ff057e24 */ /* 0x000fe4000f8e00ff */
[----:B------:R-:W-:Y:S02]  /*1a00*/  IMAD.MOV.U32 R11, RZ, RZ, 0x1 ;  /* 0x00000001ff0b7424 */ /* 0x000fe400078e00ff */
[----:B------:R-:W-:-:S05]  /*1a10*/  IMAD.WIDE.U32 R4, R7, 0x4, R4 ;  /* 0x0000000407047825 */ /* 0x000fca00078e0004 */
[----:B------:R0:W-:Y:S02]  /*1a20*/  REDG.E.ADD.STRONG.GPU desc[UR6][R4.64+0x4], R11 ;  /* 0x0000040b0400798e */ /* 0x0001e4000c12e106 */
.L_x_55:
[----:B------:R-:W-:Y:S05]  /*1a30*/  BSYNC.RECONVERGENT B0 ;  /* 0x0000000000007941 */ /* 0x000fea0003800200 */
.L_x_54:
[----:B------:R-:W1:Y:S01]  /*1a40*/  LDCU UR8, c[0x0][0x390] ;  /* 0x00007200ff0877ac */ /* 0x000e620008000800 */
[----:B------:R-:W-:-:S05]  /*1a50*/  VIADD R9, R9, 0x1 ;  /* 0x0000000109097836 */ /* 0x000fca0000000000 */
[----:B-1----:R-:W-:-:S13]  /*1a60*/  ISETP.NE.AND P0, PT, R9, UR8, PT ;  /* 0x0000000809007c0c */ /* 0x002fda000bf05270 */
[----:B------:R-:W-:Y:S05]  /*1a70*/  @P0 BRA `(.L_x_58) ;  /* 0xfffffff800600947 */ /* 0x000fea000383ffff */
[----:B------:R-:W-:Y:S05]  /*1a80*/  EXIT ;  /* 0x000000000000794d */ /* 0x000fea0003800000 */
.L_x_59:
        /* <DEDUP_REMOVED lines=15> */
.L_x_82:


//--------------------- .text._Z12deviceEnergyPcPiii --------------------------
	.section	.text._Z12deviceEnergyPcPiii,"ax",@progbits
	.align	128
        .global         _Z12deviceEnergyPcPiii
        .type           _Z12deviceEnergyPcPiii,@function
        .size           _Z12deviceEnergyPcPiii,(.L_x_83 - _Z12deviceEnergyPcPiii)
        .other          _Z12deviceEnergyPcPiii,@"STO_CUDA_ENTRY STV_DEFAULT"
_Z12deviceEnergyPcPiii:
.text._Z12deviceEnergyPcPiii:
[----:B------:R-:W-:Y:S01]  /*0000*/  LDC R1, c[0x0][0x37c] ;  /* 0x0000df00ff017b82 */ /* 0x000fe20000000800 */
[----:B------:R-:W0:Y:S01]  /*0010*/  LDCU UR7, c[0x0][0x394] ;  /* 0x00007280ff0777ac */ /* 0x000e220008000800 */
[----:B------:R-:W1:Y:S06]  /*0020*/  S2R R3, SR_TID.X ;  /* 0x0000000000037919 */ /* 0x000e6c0000002100 */
[----:B------:R-:W1:Y:S01]  /*0030*/  S2UR UR6, SR_CTAID.X ;  /* 0x00000000000679c3 */ /* 0x000e620000002500 */
[----:B------:R-:W-:Y:S01]  /*0040*/  IMAD.MOV.U32 R7, RZ, RZ, RZ ;  /* 0x000000ffff077224 */ /* 0x000fe200078e00ff */
[----:B------:R-:W2:Y:S06]  /*0050*/  LDCU.64 UR4, c[0x0][0x358] ;  /* 0x00006b00ff0477ac */ /* 0x000eac0008000a00 */
[----:B------:R-:W1:Y:S01]  /*0060*/  LDC R2, c[0x0][0x360] ;  /* 0x0000d800ff027b82 */ /* 0x000e620000000800 */
[----:B0-----:R-:W-:-:S05]  /*0070*/  IMAD.U32 R0, RZ, RZ, UR7 ;  /* 0x00000007ff007e24 */ /* 0x001fca000f8e00ff */
[----:B------:R-:W-:Y:S01]  /*0080*/  ISETP.GE.AND P0, PT, R0, 0x1, PT ;  /* 0x000000010000780c */ /* 0x000fe20003f06270 */
[----:B-1----:R-:W-:-:S12]  /*0090*/  IMAD R3, R2, UR6, R3 ;  /* 0x0000000602037c24 */ /* 0x002fd8000f8e0203 */
[----:B--2---:R-:W-:Y:S05]  /*00a0*/  @!P0 BRA `(.L_x_60) ;  /* 0x00000010009c8947 */ /* 0x004fea0003800000 */
[C---:B------:R-:W-:Y:S01]  /*00b0*/  ISETP.GE.U32.AND P1, PT, R0.reuse, 0x4, PT ;  /* 0x000000040000780c */ /* 0x040fe20003f26070 */
[----:B------:R-:W-:Y:S01]  /*00c0*/  IMAD R4, R3, R0, RZ ;  /* 0x0000000003047224 */ /* 0x000fe200078e02ff */
[----:B------:R-:W-:Y:S01]  /*00d0*/  LOP3.LUT R2, R0, 0x3, RZ, 0xc0, !PT ;  /* 0x0000000300027812 */ /* 0x000fe200078ec0ff */
[----:B------:R-:W-:Y:S02]  /*00e0*/  IMAD.MOV.U32 R5, RZ, RZ, RZ ;  /* 0x000000ffff057224 */ /* 0x000fe400078e00ff */
[----:B------:R-:W-:Y:S01]  /*00f0*/  IMAD.MOV.U32 R8, RZ, RZ, RZ ;  /* 0x000000ffff087224 */ /* 0x000fe200078e00ff */
[----:B------:R-:W-:-:S07]  /*0100*/  ISETP.NE.AND P0, PT, R2, RZ, PT ;  /* 0x000000ff0200720c */ /* 0x000fce0003f05270 */
[----:B------:R-:W-:Y:S06]  /*0110*/  @!P1 BRA `(.L_x_61) ;  /* 0x0000000800789947 */ /* 0x000fec0003800000 */
[----:B------:R-:W-:Y:S01]  /*0120*/  IABS R7, R0 ;  /* 0x0000000000077213 */ /* 0x000fe20000000000 */
[----:B------:R-:W-:Y:S01]  /*0130*/  IMAD.MOV.U32 R8, RZ, RZ, RZ ;  /* 0x000000ffff087224 */ /* 0x000fe200078e00ff */
[----:B------:R-:W-:Y:S01]  /*0140*/  IADD3 R18, PT, PT, R0, 0x2, RZ ;  /* 0x0000000200127810 */ /* 0x000fe20007ffe0ff */
[----:B------:R-:W0:Y:S01]  /*0150*/  LDCU.64 UR6, c[0x0][0x380] ;  /* 0x00007000ff0677ac */ /* 0x000e220008000a00 */
[----:B------:R-:W1:Y:S08]  /*0160*/  I2F.RP R10, R7 ;  /* 0x00000007000a7306 */ /* 0x000e700000209400 */
[----:B-1----:R-:W1:Y:S02]  /*0170*/  MUFU.RCP R10, R10 ;  /* 0x0000000a000a7308 */ /* 0x002e640000001000 */
[----:B-1----:R-:W-:-:S02]  /*0180*/  VIADD R11, R10, 0xffffffe ;  /* 0x0ffffffe0a0b7836 */ /* 0x002fc40000000000 */
[----:B------:R-:W-:-:S04]  /*0190*/  IMAD.MOV.U32 R10, RZ, RZ, 0x1 ;  /* 0x00000001ff0a7424 */ /* 0x000fc800078e00ff */
[----:B------:R1:W2:Y:S02]  /*01a0*/  F2I.FTZ.U32.TRUNC.NTZ R9, R11 ;  /* 0x0000000b00097305 */ /* 0x0002a4000021f000 */
[----:B-1----:R-:W-:Y:S02]  /*01b0*/  IMAD.MOV.U32 R11, RZ, RZ, R4 ;  /* 0x000000ffff0b7224 */ /* 0x002fe400078e0004 */
[----:B--2---:R-:W-:-:S04]  /*01c0*/  IMAD.MOV R6, RZ, RZ, -R9 ;  /* 0x000000ffff067224 */ /* 0x004fc800078e0a09 */
[----:B------:R-:W-:Y:S02]  /*01d0*/  IMAD R5, R6, R7, RZ ;  /* 0x0000000706057224 */ /* 0x000fe400078e02ff */
[C---:B------:R-:W-:Y:S02]  /*01e0*/  VIADD R6, R0.reuse, 0xfffffffe ;  /* 0xfffffffe00067836 */ /* 0x040fe40000000000 */
[----:B------:R-:W-:Y:S01]  /*01f0*/  IMAD.HI.U32 R9, R9, R5, R8 ;  /* 0x0000000509097227 */ /* 0x000fe200078e0008 */
[----:B------:R-:W-:-:S05]  /*0200*/  LOP3.LUT R5, R0, 0x7ffffffc, RZ, 0xc0, !PT ;  /* 0x7ffffffc00057812 */ /* 0x000fca00078ec0ff */
[----:B0-----:R-:W-:-:S07]  /*0210*/  IMAD.MOV R19, RZ, RZ, -R5 ;  /* 0x000000ffff137224 */ /* 0x001fce00078e0a05 */
.L_x_62:
[----:B------:R-:W0:Y:S01]  /*0220*/  LDC R0, c[0x0][0x394] ;  /* 0x0000e500ff007b82 */ /* 0x000e220000000800 */
[----:B------:R-:W-:-:S05]  /*0230*/  VIADD R13, R18, 0xfffffffd ;  /* 0xfffffffd120d7836 */ /* 0x000fca0000000000 */
[----:B------:R-:W-:Y:S02]  /*0240*/  IABS R12, R13 ;  /* 0x0000000d000c7213 */ /* 0x000fe40000000000 */
[----:B------:R-:W-:-:S03]  /*0250*/  ISETP.GE.AND P2, PT, R13, RZ, PT ;  /* 0x000000ff0d00720c */ /* 0x000fc60003f46270 */
[----:B------:R-:W-:-:S04]  /*0260*/  IMAD.HI.U32 R9, R9, R12, RZ ;  /* 0x0000000c09097227 */ /* 0x000fc800078e00ff */
[----:B------:R-:W-:Y:S01]  /*0270*/  IMAD.MOV R9, RZ, RZ, -R9 ;  /* 0x000000ffff097224 */ /* 0x000fe200078e0a09 */
[-C--:B0-----:R-:W-:Y:S02]  /*0280*/  IABS R26, R0.reuse ;  /* 0x00000000001a7213 */ /* 0x081fe40000000000 */
[----:B------:R-:W-:-:S03]  /*0290*/  LOP3.LUT R25, RZ, R0, RZ, 0x33, !PT ;  /* 0x00000000ff197212 */ /* 0x000fc600078e33ff */
[----:B------:R-:W-:-:S05]  /*02a0*/  IMAD R9, R26, R9, R12 ;  /* 0x000000091a097224 */ /* 0x000fca00078e020c */
[----:B------:R-:W-:-:S13]  /*02b0*/  ISETP.GT.U32.AND P1, PT, R7, R9, PT ;  /* 0x000000090700720c */ /* 0x000fda0003f24070 */
[----:B------:R-:W-:-:S05]  /*02c0*/  @!P1 IMAD.IADD R9, R9, 0x1, -R26 ;  /* 0x0000000109099824 */ /* 0x000fca00078e0a1a */
[----:B------:R-:W-:-:S13]  /*02d0*/  ISETP.GT.U32.AND P1, PT, R7, R9, PT ;  /* 0x000000090700720c */ /* 0x000fda0003f24070 */
[----:B------:R-:W-:Y:S01]  /*02e0*/  @!P1 IMAD.IADD R9, R9, 0x1, -R26 ;  /* 0x0000000109099824 */ /* 0x000fe200078e0a1a */
[----:B------:R-:W-:-:S03]  /*02f0*/  ISETP.NE.AND P1, PT, R0, RZ, PT ;  /* 0x000000ff0000720c */ /* 0x000fc60003f25270 */
[----:B------:R-:W-:Y:S01]  /*0300*/  @!P2 IMAD.MOV R9, RZ, RZ, -R9 ;  /* 0x000000ffff09a224 */ /* 0x000fe200078e0a09 */
[----:B------:R-:W-:-:S04]  /*0310*/  IADD3.X R12, P2, PT, R11, UR6, RZ, PT, !PT ;  /* 0x000000060b0c7c10 */ /* 0x000fc8000bf5e4ff */
[----:B------:R-:W-:Y:S02]  /*0320*/  SEL R9, R25, R9, !P1 ;  /* 0x0000000919097207 */ /* 0x000fe40004800000 */
[----:B------:R-:W-:Y:S02]  /*0330*/  LEA.HI.X.SX32 R13, R11, UR7, 0x1, P2 ;  /* 0x000000070b0d7c11 */ /* 0x000fe400090f0eff */
[----:B------:R-:W-:-:S03]  /*0340*/  IADD3 R9, PT, PT, R4, R9, RZ ;  /* 0x0000000904097210 */ /* 0x000fc60007ffe0ff */
[----:B------:R-:W2:Y:S01]  /*0350*/  LDG.E.U8 R21, desc[UR4][R12.64+-0x1] ;  /* 0xffffff040c157981 */ /* 0x000ea2000c1e1100 */
[----:B------:R-:W-:-:S04]  /*0360*/  IADD3 R16, P3, PT, R9, UR6, RZ ;  /* 0x0000000609107c10 */ /* 0x000fc8000ff7e0ff */
[----:B------:R-:W-:-:S05]  /*0370*/  LEA.HI.X.SX32 R17, R9, UR7, 0x1, P3 ;  /* 0x0000000709117c11 */ /* 0x000fca00098f0eff */
[----:B------:R0:W2:Y:S01]  /*0380*/  LDG.E.U8 R24, desc[UR4][R16.64] ;  /* 0x0000000410187981 */ /* 0x0000a2000c1e1100 */
[----:B------:R-:W1:Y:S08]  /*0390*/  I2F.RP R7, R26 ;  /* 0x0000001a00077306 */ /* 0x000e700000209400 */
[----:B-1----:R-:W1:Y:S02]  /*03a0*/  MUFU.RCP R7, R7 ;  /* 0x0000000700077308 */ /* 0x002e640000001000 */
[----:B-1----:R-:W-:-:S06]  /*03b0*/  VIADD R15, R7, 0xffffffe ;  /* 0x0ffffffe070f7836 */ /* 0x002fcc0000000000 */
[----:B------:R-:W1:Y:S01]  /*03c0*/  F2I.FTZ.U32.TRUNC.NTZ R15, R15 ;  /* 0x0000000f000f7305 */ /* 0x000e62000021f000 */
[----:B------:R-:W-:Y:S02]  /*03d0*/  VIADD R20, R18, 0xfffffffe ;  /* 0xfffffffe12147836 */ /* 0x000fe40000000000 */
[----:B------:R-:W-:-:S03]  /*03e0*/  IMAD.MOV.U32 R14, RZ, RZ, RZ ;  /* 0x000000ffff0e7224 */ /* 0x000fc600078e00ff */
[----:B------:R-:W-:Y:S01]  /*03f0*/  IABS R22, R20 ;  /* 0x0000001400167213 */ /* 0x000fe20000000000 */
[----:B-1----:R-:W-:-:S04]  /*0400*/  IMAD.MOV R9, RZ, RZ, -R15 ;  /* 0x000000ffff097224 */ /* 0x002fc800078e0a0f */
[----:B------:R-:W-:-:S04]  /*0410*/  IMAD R9, R9, R26, RZ ;  /* 0x0000001a09097224 */ /* 0x000fc800078e02ff */
[----:B------:R-:W-:-:S04]  /*0420*/  IMAD.HI.U32 R9, R15, R9, R14 ;  /* 0x000000090f097227 */ /* 0x000fc800078e000e */
[----:B------:R-:W-:-:S04]  /*0430*/  IMAD.MOV.U32 R14, RZ, RZ, R22 ;  /* 0x000000ffff0e7224 */ /* 0x000fc800078e0016 */
[----:B------:R-:W-:-:S04]  /*0440*/  IMAD.HI.U32 R7, R9, R14, RZ ;  /* 0x0000000e09077227 */ /* 0x000fc800078e00ff */
[----:B------:R-:W-:Y:S02]  /*0450*/  IMAD.MOV R7, RZ, RZ, -R7 ;  /* 0x000000ffff077224 */ /* 0x000fe400078e0a07 */
[----:B0-----:R-:W-:Y:S02]  /*0460*/  VIADD R16, R18, 0xffffffff ;  /* 0xffffffff12107836 */ /* 0x001fe40000000000 */
[----:B------:R-:W-:Y:S02]  /*0470*/  IMAD R14, R26, R7, R14 ;  /* 0x000000071a0e7224 */ /* 0x000fe400078e020e */
[----:B------:R-:W-:Y:S01]  /*0480*/  IMAD.MOV.U32 R7, RZ, RZ, R26 ;  /* 0x000000ffff077224 */ /* 0x000fe200078e001a */
[----:B------:R-:W-:-:S04]  /*0490*/  IABS R27, R16 ;  /* 0x00000010001b7213 */ /* 0x000fc80000000000 */
[----:B------:R-:W-:Y:S01]  /*04a0*/  ISETP.GT.U32.AND P2, PT, R7, R14, PT ;  /* 0x0000000e0700720c */ /* 0x000fe20003f44070 */
[----:B------:R-:W-:-:S04]  /*04b0*/  IMAD.HI.U32 R15, R9, R27, RZ ;  /* 0x0000001b090f7227 */ /* 0x000fc800078e00ff */
[----:B------:R-:W-:-:S04]  /*04c0*/  IMAD.MOV R15, RZ, RZ, -R15 ;  /* 0x000000ffff0f7224 */ /* 0x000fc800078e0a0f */
[----:B------:R-:W-:-:S04]  /*04d0*/  IMAD R27, R26, R15, R27 ;  /* 0x0000000f1a1b7224 */ /* 0x000fc800078e021b */
[----:B------:R-:W-:Y:S02]  /*04e0*/  @!P2 IADD3 R14, PT, PT, R14, -R26, RZ ;  /* 0x8000001a0e0ea210 */ /* 0x000fe40007ffe0ff */
[C---:B------:R-:W-:Y:S02]  /*04f0*/  ISETP.GT.U32.AND P3, PT, R7.reuse, R27, PT ;  /* 0x0000001b0700720c */ /* 0x040fe40003f64070 */
[----:B------:R-:W-:Y:S02]  /*0500*/  ISETP.GT.U32.AND P6, PT, R7, R14, PT ;  /* 0x0000000e0700720c */ /* 0x000fe40003fc4070 */
[----:B------:R-:W-:Y:S01]  /*0510*/  ISETP.GE.AND P2, PT, R20, RZ, PT ;  /* 0x000000ff1400720c */ /* 0x000fe20003f46270 */
[----:B------:R-:W-:Y:S01]  /*0520*/  VIADD R15, R10, 0x1 ;  /* 0x000000010a0f7836 */ /* 0x000fe20000000000 */
[----:B------:R-:W-:-:S04]  /*0530*/  ISETP.NE.AND P5, PT, R6, RZ, PT ;  /* 0x000000ff0600720c */ /* 0x000fc80003fa5270 */
[----:B------:R-:W-:-:S03]  /*0540*/  SEL R15, R15, RZ, P5 ;  /* 0x000000ff0f0f7207 */ /* 0x000fc60002800000 */
[--C-:B------:R-:W-:Y:S02]  /*0550*/  @!P3 IMAD.IADD R27, R27, 0x1, -R26.reuse ;  /* 0x000000011b1bb824 */ /* 0x100fe400078e0a1a */
[----:B------:R-:W-:-:S04]  /*0560*/  @!P6 IMAD.IADD R14, R14, 0x1, -R26 ;  /* 0x000000010e0ee824 */ /* 0x000fc800078e0a1a */
[----:B------:R-:W-:Y:S01]  /*0570*/  @!P2 IMAD.MOV R14, RZ, RZ, -R14 ;  /* 0x000000ffff0ea224 */ /* 0x000fe200078e0a0e */
[----:B------:R-:W-:Y:S01]  /*0580*/  ISETP.GT.U32.AND P2, PT, R7, R27, PT ;  /* 0x0000001b0700720c */ /* 0x000fe20003f44070 */
[----:B------:R-:W-:Y:S01]  /*0590*/  IMAD.IADD R15, R4, 0x1, R15 ;  /* 0x00000001040f7824 */ /* 0x000fe200078e020f */
[----:B------:R-:W-:Y:S02]  /*05a0*/  ISETP.NE.AND P4, PT, R6, -0x1, PT ;  /* 0xffffffff0600780c */ /* 0x000fe40003f85270 */
[----:B------:R-:W-:Y:S02]  /*05b0*/  SEL R23, R25, R14, !P1 ;  /* 0x0000000e19177207 */ /* 0x000fe40004800000 */
[C---:B------:R-:W-:Y:S02]  /*05c0*/  IADD3 R14, P3, PT, R15.reuse, UR6, RZ ;  /* 0x000000060f0e7c10 */ /* 0x040fe4000ff7e0ff */
[----:B------:R-:W-:Y:S02]  /*05d0*/  SEL R17, R10, RZ, P4 ;  /* 0x000000ff0a117207 */ /* 0x000fe40002000000 */
[----:B------:R-:W-:-:S03]  /*05e0*/  LEA.HI.X.SX32 R15, R15, UR7, 0x1, P3 ;  /* 0x000000070f0f7c11 */ /* 0x000fc600098f0eff */
[----:B------:R-:W-:Y:S02]  /*05f0*/  @!P2 IADD3 R27, PT, PT, R27, -R26, RZ ;  /* 0x8000001a1b1ba210 */ /* 0x000fe40007ffe0ff */
[----:B------:R-:W-:Y:S01]  /*0600*/  ISETP.GE.AND P4, PT, R16, RZ, PT ;  /* 0x000000ff1000720c */ /* 0x000fe20003f86270 */
[----:B------:R0:W3:Y:S01]  /*0610*/  LDG.E.U8 R22, desc[UR4][R14.64] ;  /* 0x000000040e167981 */ /* 0x0000e2000c1e1100 */
[----:B------:R-:W-:Y:S01]  /*0620*/  IMAD.IADD R17, R4, 0x1, R17 ;  /* 0x0000000104117824 */ /* 0x000fe200078e0211 */
[----:B------:R-:W-:Y:S01]  /*0630*/  ISETP.NE.AND P2, PT, R6, 0x1, PT ;  /* 0x000000010600780c */ /* 0x000fe20003f45270 */
[----:B------:R-:W-:Y:S02]  /*0640*/  IMAD.IADD R23, R4, 0x1, R23 ;  /* 0x0000000104177824 */ /* 0x000fe400078e0217 */
[----:B0-----:R-:W-:Y:S02]  /*0650*/  IMAD.MOV.U32 R14, RZ, RZ, R27 ;  /* 0x000000ffff0e7224 */ /* 0x001fe400078e001b */
[----:B------:R-:W-:Y:S01]  /*0660*/  VIADD R27, R10, 0x2 ;  /* 0x000000020a1b7836 */ /* 0x000fe20000000000 */
[----:B------:R-:W-:-:S04]  /*0670*/  IADD3 R16, P5, PT, R17, UR6, RZ ;  /* 0x0000000611107c10 */ /* 0x000fc8000ffbe0ff */
[----:B------:R-:W-:Y:S01]  /*0680*/  SEL R27, R27, RZ, P2 ;  /* 0x000000ff1b1b7207 */ /* 0x000fe20001000000 */
[----:B------:R-:W-:Y:S01]  /*0690*/  @!P4 IMAD.MOV R14, RZ, RZ, -R14 ;  /* 0x000000ffff0ec224 */ /* 0x000fe200078e0a0e */
[----:B------:R-:W-:Y:S02]  /*06a0*/  LEA.HI.X.SX32 R17, R17, UR7, 0x1, P5 ;  /* 0x0000000711117c11 */ /* 0x000fe4000a8f0eff */
[C---:B------:R-:W-:Y:S01]  /*06b0*/  IADD3 R28, P3, PT, R23.reuse, UR6, RZ ;  /* 0x00000006171c7c10 */ /* 0x040fe2000ff7e0ff */
[----:B------:R-:W-:Y:S02]  /*06c0*/  IMAD.IADD R27, R4, 0x1, R27 ;  /* 0x00000001041b7824 */ /* 0x000fe400078e021b */
[----:B------:R0:W4:Y:S01]  /*06d0*/  LDG.E.U8 R20, desc[UR4][R16.64] ;  /* 0x0000000410147981 */ /* 0x000122000c1e1100 */
[----:B------:R-:W-:Y:S02]  /*06e0*/  LEA.HI.X.SX32 R29, R23, UR7, 0x1, P3 ;  /* 0x00000007171d7c11 */ /* 0x000fe400098f0eff */
[----:B------:R-:W-:-:S03]  /*06f0*/  ISETP.GE.AND P4, PT, R18, RZ, PT ;  /* 0x000000ff1200720c */ /* 0x000fc60003f86270 */
[----:B------:R-:W5:Y:S01]  /*0700*/  LDG.E.U8 R23, desc[UR4][R28.64] ;  /* 0x000000041c177981 */ /* 0x000f62000c1e1100 */
[----:B0-----:R-:W-:Y:S02]  /*0710*/  SEL R17, R25, R14, !P1 ;  /* 0x0000000e19117207 */ /* 0x001fe40004800000 */
[----:B------:R-:W-:-:S03]  /*0720*/  IADD3 R14, P3, PT, R27, UR6, RZ ;  /* 0x000000061b0e7c10 */ /* 0x000fc6000ff7e0ff */
[----:B------:R-:W-:Y:S01]  /*0730*/  IMAD.IADD R17, R4, 0x1, R17 ;  /* 0x0000000104117824 */ /* 0x000fe200078e0211 */
[----:B------:R-:W-:Y:S01]  /*0740*/  LEA.HI.X.SX32 R15, R27, UR7, 0x1, P3 ;  /* 0x000000071b0f7c11 */ /* 0x000fe200098f0eff */
[----:B------:R-:W5:Y:S03]  /*0750*/  LDG.E.U8 R28, desc[UR4][R12.64] ;  /* 0x000000040c1c7981 */ /* 0x000f66000c1e1100 */
[C---:B------:R-:W-:Y:S01]  /*0760*/  IADD3 R16, P2, PT, R17.reuse, UR6, RZ ;  /* 0x0000000611107c10 */ /* 0x040fe2000ff5e0ff */
[----:B------:R0:W3:Y:S03]  /*0770*/  LDG.E.U8 R14, desc[UR4][R14.64] ;  /* 0x000000040e0e7981 */ /* 0x0000e6000c1e1100 */
[----:B------:R-:W-:Y:S01]  /*0780*/  LEA.HI.X.SX32 R17, R17, UR7, 0x1, P2 ;  /* 0x0000000711117c11 */ /* 0x000fe200090f0eff */
[----:B------:R-:W3:Y:S04]  /*0790*/  LDG.E.U8 R27, desc[UR4][R12.64+0x1] ;  /* 0x000001040c1b7981 */ /* 0x000ee8000c1e1100 */
[----:B------:R-:W3:Y:S01]  /*07a0*/  LDG.E.U8 R16, desc[UR4][R16.64] ;  /* 0x0000000410107981 */ /* 0x000ee2000c1e1100 */
[----:B0-----:R-:W-:-:S03]  /*07b0*/  IABS R15, R18 ;  /* 0x00000012000f7213 */ /* 0x001fc60000000000 */
[----:B------:R0:W3:Y:S02]  /*07c0*/  LDG.E.U8 R29, desc[UR4][R12.64+0x2] ;  /* 0x000002040c1d7981 */ /* 0x0000e4000c1e1100 */
[----:B0-----:R-:W-:Y:S01]  /*07d0*/  VIADD R12, R10, 0x3 ;  /* 0x000000030a0c7836 */ /* 0x001fe20000000000 */
[----:B--2---:R-:W-:Y:S01]  /*07e0*/  ISETP.NE.AND P2, PT, R21, R24, PT ;  /* 0x000000181500720c */ /* 0x004fe20003f45270 */
[----:B------:R-:W-:-:S04]  /*07f0*/  IMAD.HI.U32 R24, R9, R15, RZ ;  /* 0x0000000f09187227 */ /* 0x000fc800078e00ff */
[----:B------:R-:W-:-:S04]  /*0800*/  IMAD.MOV R24, RZ, RZ, -R24 ;  /* 0x000000ffff187224 */ /* 0x000fc800078e0a18 */
[----:B------:R-:W-:-:S05]  /*0810*/  IMAD R24, R26, R24, R15 ;  /* 0x000000181a187224 */ /* 0x000fca00078e020f */
[----:B------:R-:W-:-:S13]  /*0820*/  ISETP.GT.U32.AND P3, PT, R7, R24, PT ;  /* 0x000000180700720c */ /* 0x000fda0003f64070 */
[----:B------:R-:W-:-:S05]  /*0830*/  @!P3 IMAD.IADD R24, R24, 0x1, -R26 ;  /* 0x000000011818b824 */ /* 0x000fca00078e0a1a */
[----:B------:R-:W-:-:S13]  /*0840*/  ISETP.GT.U32.AND P3, PT, R7, R24, PT ;  /* 0x000000180700720c */ /* 0x000fda0003f64070 */
[----:B------:R-:W-:-:S05]  /*0850*/  @!P3 IMAD.IADD R24, R24, 0x1, -R26 ;  /* 0x000000011818b824 */ /* 0x000fca00078e0a1a */
[----:B------:R-:W-:-:S04]  /*0860*/  @!P4 IADD3 R24, PT, PT, -R24, RZ, RZ ;  /* 0x000000ff1818c210 */ /* 0x000fc80007ffe1ff */
[----:B------:R-:W-:Y:S02]  /*0870*/  SEL R25, R25, R24, !P1 ;  /* 0x0000001819197207 */ /* 0x000fe40004800000 */
[----:B------:R-:W-:-:S03]  /*0880*/  ISETP.NE.AND P1, PT, R6, 0x2, PT ;  /* 0x000000020600780c */ /* 0x000fc60003f25270 */
[----:B------:R-:W-:Y:S01]  /*0890*/  IMAD.IADD R25, R4, 0x1, R25 ;  /* 0x0000000104197824 */ /* 0x000fe200078e0219 */
[----:B------:R-:W-:-:S04]  /*08a0*/  SEL R13, R12, RZ, P1 ;  /* 0x000000ff0c0d7207 */ /* 0x000fc80000800000 */
[----:B------:R-:W-:Y:S01]  /*08b0*/  IADD3 R24, P3, PT, R25, UR6, RZ ;  /* 0x0000000619187c10 */ /* 0x000fe2000ff7e0ff */
[----:B------:R-:W-:-:S03]  /*08c0*/  IMAD.IADD R13, R4, 0x1, R13 ;  /* 0x00000001040d7824 */ /* 0x000fc600078e020d */
[----:B------:R-:W-:Y:S02]  /*08d0*/  LEA.HI.X.SX32 R25, R25, UR7, 0x1, P3 ;  /* 0x0000000719197c11 */ /* 0x000fe400098f0eff */
[----:B------:R-:W-:-:S03]  /*08e0*/  IADD3 R12, P1, PT, R13, UR6, RZ ;  /* 0x000000060d0c7c10 */ /* 0x000fc6000ff3e0ff */
[----:B------:R-:W2:Y:S01]  /*08f0*/  LDG.E.U8 R24, desc[UR4][R24.64] ;  /* 0x0000000418187981 */ /* 0x000ea2000c1e1100 */
[----:B------:R-:W-:-:S05]  /*0900*/  LEA.HI.X.SX32 R13, R13, UR7, 0x1, P1 ;  /* 0x000000070d0d7c11 */ /* 0x000fca00088f0eff */
[----:B------:R0:W2:Y:S01]  /*0910*/  LDG.E.U8 R12, desc[UR4][R12.64] ;  /* 0x000000040c0c7981 */ /* 0x0000a2000c1e1100 */
[----:B------:R-:W-:Y:S02]  /*0920*/  VIADD R15, R8, 0xffffffff ;  /* 0xffffffff080f7836 */ /* 0x000fe40000000000 */
[----:B------:R-:W-:-:S04]  /*0930*/  @P2 IMAD.MOV R15, RZ, RZ, R8 ;  /* 0x000000ffff0f2224 */ /* 0x000fc800078e0208 */
[----:B------:R-:W-:Y:S02]  /*0940*/  VIADD R8, R15, 0xffffffff ;  /* 0xffffffff0f087836 */ /* 0x000fe40000000000 */
[----:B------:R-:W-:Y:S02]  /*0950*/  VIADD R19, R19, 0x4 ;  /* 0x0000000413137836 */ /* 0x000fe40000000000 */
[----:B------:R-:W-:Y:S02]  /*0960*/  VIADD R6, R6, 0xfffffffc ;  /* 0xfffffffc06067836 */ /* 0x000fe40000000000 */
[----:B------:R-:W-:Y:S02]  /*0970*/  VIADD R18, R18, 0x4 ;  /* 0x0000000412127836 */ /* 0x000fe40000000000 */
[----:B------:R-:W-:Y:S02]  /*0980*/  VIADD R10, R10, 0x4 ;  /* 0x000000040a0a7836 */ /* 0x000fe40000000000 */
[----:B------:R-:W-:Y:S01]  /*0990*/  VIADD R11, R11, 0x4 ;  /* 0x000000040b0b7836 */ /* 0x000fe20000000000 */
[----:B----4-:R-:W-:-:S02]  /*09a0*/  ISETP.NE.AND P1, PT, R21, R20, PT ;  /* 0x000000141500720c */ /* 0x010fc40003f25270 */
[----:B-----5:R-:W-:-:S11]  /*09b0*/  ISETP.NE.AND P2, PT, R28, R23, PT ;  /* 0x000000171c00720c */ /* 0x020fd60003f45270 */
[----:B------:R-:W-:Y:S01]  /*09c0*/  @P1 IMAD.MOV R8, RZ, RZ, R15 ;  /* 0x000000ffff081224 */ /* 0x000fe200078e020f */
[----:B---3--:R-:W-:-:S03]  /*09d0*/  ISETP.NE.AND P1, PT, R28, R22, PT ;  /* 0x000000161c00720c */ /* 0x008fc60003f25270 */
[C---:B------:R-:W-:Y:S01]  /*09e0*/  VIADD R15, R8.reuse, 0xffffffff ;  /* 0xffffffff080f7836 */ /* 0x040fe20000000000 */
[----:B------:R-:W-:Y:S02]  /*09f0*/  @P2 IADD3 R15, PT, PT, R8, RZ, RZ ;  /* 0x000000ff080f2210 */ /* 0x000fe40007ffe0ff */
[----:B------:R-:W-:-:S03]  /*0a00*/  ISETP.NE.AND P2, PT, R27, R16, PT ;  /* 0x000000101b00720c */ /* 0x000fc60003f45270 */
[----:B------:R-:W-:-:S04]  /*0a10*/  VIADD R8, R15, 0xffffffff ;  /* 0xffffffff0f087836 */ /* 0x000fc80000000000 */
[----:B------:R-:W-:Y:S01]  /*0a20*/  @P1 IMAD.MOV R8, RZ, RZ, R15 ;  /* 0x000000ffff081224 */ /* 0x000fe200078e020f */
[----:B------:R-:W-:-:S03]  /*0a30*/  ISETP.NE.AND P1, PT, R27, R14, PT ;  /* 0x0000000e1b00720c */ /* 0x000fc60003f25270 */
[----:B0-----:R-:W-:Y:S02]  /*0a40*/  VIADD R13, R8, 0xffffffff ;  /* 0xffffffff080d7836 */ /* 0x001fe40000000000 */
[----:B------:R-:W-:-:S04]  /*0a50*/  @P2 IMAD.MOV R13, RZ, RZ, R8 ;  /* 0x000000ffff0d2224 */ /* 0x000fc800078e0208 */
[----:B------:R-:W-:-:S04]  /*0a60*/  VIADD R8, R13, 0xffffffff ;  /* 0xffffffff0d087836 */ /* 0x000fc80000000000 */
[----:B------:R-:W-:Y:S01]  /*0a70*/  @P1 IMAD.MOV R8, RZ, RZ, R13 ;  /* 0x000000ffff081224 */ /* 0x000fe200078e020d */
[C---:B--2---:R-:W-:Y:S02]  /*0a80*/  ISETP.NE.AND P2, PT, R29.reuse, R24, PT ;  /* 0x000000181d00720c */ /* 0x044fe40003f45270 */
[----:B------:R-:W-:Y:S01]  /*0a90*/  ISETP.NE.AND P1, PT, R29, R12, PT ;  /* 0x0000000c1d00720c */ /* 0x000fe20003f25270 */
[----:B------:R-:W-:-:S10]  /*0aa0*/  VIADD R12, R8, 0xffffffff ;  /* 0xffffffff080c7836 */ /* 0x000fd40000000000 */
[----:B------:R-:W-:Y:S02]  /*0ab0*/  @P2 IADD3 R12, PT, PT, R8, RZ, RZ ;  /* 0x000000ff080c2210 */ /* 0x000fe40007ffe0ff */
[----:B------:R-:W-:-:S03]  /*0ac0*/  ISETP.NE.AND P2, PT, R19, RZ, PT ;  /* 0x000000ff1300720c */ /* 0x000fc60003f45270 */
[----:B------:R-:W-:Y:S02]  /*0ad0*/  VIADD R8, R12, 0xffffffff ;  /* 0xffffffff0c087836 */ /* 0x000fe40000000000 */
[----:B------:R-:W-:-:S08]  /*0ae0*/  @P1 IMAD.MOV R8, RZ, RZ, R12 ;  /* 0x000000ffff081224 */ /* 0x000fd000078e020c */
[----:B------:R-:W-:Y:S05]  /*0af0*/  @P2 BRA `(.L_x_62) ;  /* 0xfffffff400c82947 */ /* 0x000fea000383ffff */
.L_x_61:
[----:B------:R-:W-:Y:S05]  /*0b00*/  @!P0 BRA `(.L_x_63) ;  /* 0x0000000400fc8947 */ /* 0x000fea0003800000 */
[----:B------:R-:W-:Y:S02]  /*0b10*/  ISETP.NE.AND P1, PT, R2, 0x1, PT ;  /* 0x000000010200780c */ /* 0x000fe40003f25270 */
[C---:B------:R-:W-:Y:S02]  /*0b20*/  LOP3.LUT R6, R0.reuse, 0x1, RZ, 0xc0, !PT ;  /* 0x0000000100067812 */ /* 0x040fe400078ec0ff */
[----:B------:R-:W-:Y:S02]  /*0b30*/  IADD3 R2, PT, PT, R0, -0x1, RZ ;  /* 0xffffffff00027810 */ /* 0x000fe40007ffe0ff */
[----:B------:R-:W-:-:S07]  /*0b40*/  ISETP.NE.U32.AND P0, PT, R6, 0x1, PT ;  /* 0x000000010600780c */ /* 0x000fce0003f05070 */
[----:B------:R-:W-:Y:S06]  /*0b50*/  @!P1 BRA `(.L_x_64) ;  /* 0x0000000400309947 */ /* 0x000fec0003800000 */
[----:B------:R-:W-:Y:S01]  /*0b60*/  IABS R6, R0 ;  /* 0x0000000000067213 */ /* 0x000fe20000000000 */
[----:B------:R-:W-:Y:S01]  /*0b70*/  IMAD.IADD R7, R5, 0x1, R2 ;  /* 0x0000000105077824 */ /* 0x000fe200078e0202 */
[----:B------:R-:W0:Y:S01]  /*0b80*/  LDCU.64 UR6, c[0x0][0x380] ;  /* 0x00007000ff0677ac */ /* 0x000e220008000a00 */
[----:B------:R-:W-:Y:S01]  /*0b90*/  IMAD.MOV.U32 R10, RZ, RZ, RZ ;  /* 0x000000ffff0a7224 */ /* 0x000fe200078e00ff */
[----:B------:R-:W1:Y:S02]  /*0ba0*/  I2F.RP R9, R6 ;  /* 0x0000000600097306 */ /* 0x000e640000209400 */
[----:B------:R-:W-:Y:S02]  /*0bb0*/  IABS R15, R7 ;  /* 0x00000007000f7213 */ /* 0x000fe40000000000 */
[----:B------:R-:W-:Y:S01]  /*0bc0*/  ISETP.GE.AND P2, PT, R7, RZ, PT ;  /* 0x000000ff0700720c */ /* 0x000fe20003f46270 */
[----:B------:R-:W-:-:S03]  /*0bd0*/  VIADD R7, R5, 0x1 ;  /* 0x0000000105077836 */ /* 0x000fc60000000000 */
[----:B-1----:R-:W1:Y:S02]  /*0be0*/  MUFU.RCP R9, R9 ;  /* 0x0000000900097308 */ /* 0x002e640000001000 */
[----:B-1----:R-:W-:-:S06]  /*0bf0*/  VIADD R12, R9, 0xffffffe ;  /* 0x0ffffffe090c7836 */ /* 0x002fcc0000000000 */
[----:B------:R-:W1:Y:S02]  /*0c00*/  F2I.FTZ.U32.TRUNC.NTZ R11, R12 ;  /* 0x0000000c000b7305 */ /* 0x000e64000021f000 */
[----:B-1----:R-:W-:-:S04]  /*0c10*/  IMAD.MOV R13, RZ, RZ, -R11 ;  /* 0x000000ffff0d7224 */ /* 0x002fc800078e0a0b */
[----:B------:R-:W-:-:S04]  /*0c20*/  IMAD R13, R13, R6, RZ ;  /* 0x000000060d0d7224 */ /* 0x000fc800078e02ff */
[----:B------:R-:W-:-:S04]  /*0c30*/  IMAD.HI.U32 R14, R11, R13, R10 ;  /* 0x0000000d0b0e7227 */ /* 0x000fc800078e000a */
[----:B------:R-:W-:Y:S02]  /*0c40*/  IMAD.MOV.U32 R11, RZ, RZ, R15 ;  /* 0x000000ffff0b7224 */ /* 0x000fe400078e000f */
[----:B------:R-:W-:Y:S02]  /*0c50*/  IMAD.IADD R10, R5, 0x1, R0 ;  /* 0x00000001050a7824 */ /* 0x000fe400078e0200 */
[----:B------:R-:W-:-:S03]  /*0c60*/  IMAD.HI.U32 R9, R14, R11, RZ ;  /* 0x0000000b0e097227 */ /* 0x000fc600078e00ff */
[----:B------:R-:W-:Y:S01]  /*0c70*/  IABS R13, R10 ;  /* 0x0000000a000d7213 */ /* 0x000fe20000000000 */
[----:B------:R-:W-:Y:S01]  /*0c80*/  IMAD.MOV R9, RZ, RZ, -R9 ;  /* 0x000000ffff097224 */ /* 0x000fe200078e0a09 */
[----:B------:R-:W-:Y:S02]  /*0c90*/  ISETP.GE.AND P4, PT, R10, RZ, PT ;  /* 0x000000ff0a00720c */ /* 0x000fe40003f86270 */
[----:B------:R-:W-:Y:S01]  /*0ca0*/  LOP3.LUT R10, RZ, R0, RZ, 0x33, !PT ;  /* 0x00000000ff0a7212 */ /* 0x000fe200078e33ff */
[----:B------:R-:W-:Y:S02]  /*0cb0*/  IMAD R9, R6, R9, R11 ;  /* 0x0000000906097224 */ /* 0x000fe400078e020b */
[----:B------:R-:W-:Y:S01]  /*0cc0*/  IMAD.HI.U32 R11, R14, R13, RZ ;  /* 0x0000000d0e0b7227 */ /* 0x000fe200078e00ff */
[----:B------:R-:W-:Y:S02]  /*0cd0*/  IADD3 R14, PT, PT, R4, R5, RZ ;  /* 0x00000005040e7210 */ /* 0x000fe40007ffe0ff */
[----:B------:R-:W-:Y:S01]  /*0ce0*/  ISETP.GT.U32.AND P1, PT, R6, R9, PT ;  /* 0x000000090600720c */ /* 0x000fe20003f24070 */
[----:B------:R-:W-:Y:S01]  /*0cf0*/  VIADD R5, R5, 0x2 ;  /* 0x0000000205057836 */ /* 0x000fe20000000000 */
[----:B------:R-:W-:-:S05]  /*0d00*/  IADD3 R11, PT, PT, -R11, RZ, RZ ;  /* 0x000000ff0b0b7210 */ /* 0x000fca0007ffe1ff */
[----:B------:R-:W-:-:S05]  /*0d10*/  IMAD R11, R6, R11, R13 ;  /* 0x0000000b060b7224 */ /* 0x000fca00078e020d */
[----:B------:R-:W-:Y:S01]  /*0d20*/  ISETP.GT.U32.AND P3, PT, R6, R11, PT ;  /* 0x0000000b0600720c */ /* 0x000fe20003f64070 */
[----:B------:R-:W-:-:S05]  /*0d30*/  @!P1 IMAD.IADD R9, R9, 0x1, -R6 ;  /* 0x0000000109099824 */ /* 0x000fca00078e0a06 */
[----:B------:R-:W-:-:S07]  /*0d40*/  ISETP.GT.U32.AND P1, PT, R6, R9, PT ;  /* 0x000000090600720c */ /* 0x000fce0003f24070 */
[----:B------:R-:W-:-:S05]  /*0d50*/  @!P3 IMAD.IADD R11, R11, 0x1, -R6 ;  /* 0x000000010b0bb824 */ /* 0x000fca00078e0a06 */
[----:B------:R-:W-:Y:S01]  /*0d60*/  ISETP.GT.U32.AND P3, PT, R6, R11, PT ;  /* 0x0000000b0600720c */ /* 0x000fe20003f64070 */
[----:B------:R-:W-:Y:S01]  /*0d70*/  @!P1 IMAD.IADD R9, R9, 0x1, -R6 ;  /* 0x0000000109099824 */ /* 0x000fe200078e0a06 */
[----:B------:R-:W-:-:S03]  /*0d80*/  ISETP.NE.AND P1, PT, R0, RZ, PT ;  /* 0x000000ff0000720c */ /* 0x000fc60003f25270 */
[----:B------:R-:W-:Y:S01]  /*0d90*/  @!P2 IMAD.MOV R9, RZ, RZ, -R9 ;  /* 0x000000ffff09a224 */ /* 0x000fe200078e0a09 */
[----:B------:R-:W-:-:S04]  /*0da0*/  ISETP.NE.AND P2, PT, R7, R0, PT ;  /* 0x000000000700720c */ /* 0x000fc80003f45270 */
[----:B------:R-:W-:Y:S02]  /*0db0*/  SEL R9, R10, R9, !P1 ;  /* 0x000000090a097207 */ /* 0x000fe40004800000 */
[----:B------:R-:W-:Y:S01]  /*0dc0*/  SEL R7, R7, RZ, P2 ;  /* 0x000000ff07077207 */ /* 0x000fe20001000000 */
[----:B------:R-:W-:Y:S01]  /*0dd0*/  @!P3 IMAD.IADD R11, R11, 0x1, -R6 ;  /* 0x000000010b0bb824 */ /* 0x000fe200078e0a06 */
[----:B0-----:R-:W-:Y:S01]  /*0de0*/  IADD3 R6, P3, PT, R14, UR6, RZ ;  /* 0x000000060e067c10 */ /* 0x001fe2000ff7e0ff */
[----:B------:R-:W-:Y:S02]  /*0df0*/  IMAD.IADD R9, R4, 0x1, R9 ;  /* 0x0000000104097824 */ /* 0x000fe400078e0209 */
[----:B------:R-:W-:-:S03]  /*0e00*/  @!P4 IMAD.MOV R11, RZ, RZ, -R11 ;  /* 0x000000ffff0bc224 */ /* 0x000fc600078e0a0b */
[C---:B------:R-:W-:Y:S02]  /*0e10*/  IADD3 R12, P5, PT, R9.reuse, UR6, RZ ;  /* 0x00000006090c7c10 */ /* 0x040fe4000ffbe0ff */
[----:B------:R-:W-:Y:S01]  /*0e20*/  SEL R11, R10, R11, !P1 ;  /* 0x0000000b0a0b7207 */ /* 0x000fe20004800000 */
[----:B------:R-:W-:Y:S01]  /*0e30*/  IMAD.IADD R10, R4, 0x1, R7 ;  /* 0x00000001040a7824 */ /* 0x000fe200078e0207 */
[----:B------:R-:W-:Y:S02]  /*0e40*/  LEA.HI.X.SX32 R13, R9, UR7, 0x1, P5 ;  /* 0x00000007090d7c11 */ /* 0x000fe4000a8f0eff */
[----:B------:R-:W-:Y:S02]  /*0e50*/  LEA.HI.X.SX32 R7, R14, UR7, 0x1, P3 ;  /* 0x000000070e077c11 */ /* 0x000fe400098f0eff */
[----:B------:R-:W-:Y:S01]  /*0e60*/  IADD3 R14, P2, PT, R10, UR6, RZ ;  /* 0x000000060a0e7c10 */ /* 0x000fe2000ff5e0ff */
[----:B------:R0:W2:Y:S01]  /*0e70*/  LDG.E.U8 R9, desc[UR4][R12.64] ;  /* 0x000000040c097981 */ /* 0x0000a2000c1e1100 */
[C---:B------:R-:W-:Y:S01]  /*0e80*/  ISETP.NE.AND P1, PT, R5.reuse, R0, PT ;  /* 0x000000000500720c */ /* 0x040fe20003f25270 */
[----:B------:R-:W-:Y:S01]  /*0e90*/  IMAD.IADD R11, R4, 0x1, R11 ;  /* 0x00000001040b7824 */ /* 0x000fe200078e020b */
[----:B------:R-:W-:Y:S01]  /*0ea0*/  LEA.HI.X.SX32 R15, R10, UR7, 0x1, P2 ;  /* 0x000000070a0f7c11 */ /* 0x000fe200090f0eff */
[----:B------:R-:W2:Y:S01]  /*0eb0*/  LDG.E.U8 R17, desc[UR4][R6.64] ;  /* 0x0000000406117981 */ /* 0x000ea2000c1e1100 */
[----:B------:R-:W-:-:S02]  /*0ec0*/  SEL R19, R5, RZ, P1 ;  /* 0x000000ff05137207 */ /* 0x000fc40000800000 */
[C---:B------:R-:W-:Y:S01]  /*0ed0*/  IADD3 R10, P1, PT, R11.reuse, UR6, RZ ;  /* 0x000000060b0a7c10 */ /* 0x040fe2000ff3e0ff */
[----:B------:R-:W3:Y:S02]  /*0ee0*/  LDG.E.U8 R14, desc[UR4][R14.64] ;  /* 0x000000040e0e7981 */ /* 0x000ee4000c1e1100 */
[----:B------:R-:W-:Y:S01]  /*0ef0*/  IMAD.IADD R16, R4, 0x1, R19 ;  /* 0x0000000104107824 */ /* 0x000fe200078e0213 */
[----:B------:R-:W-:Y:S01]  /*0f00*/  LEA.HI.X.SX32 R11, R11, UR7, 0x1, P1 ;  /* 0x000000070b0b7c11 */ /* 0x000fe200088f0eff */
[----:B------:R-:W4:Y:S03]  /*0f10*/  LDG.E.U8 R19, desc[UR4][R6.64+0x1] ;  /* 0x0000010406137981 */ /* 0x000f26000c1e1100 */
[C---:B0-----:R-:W-:Y:S01]  /*0f20*/  IADD3 R12, P1, PT, R16.reuse, UR6, RZ ;  /* 0x00000006100c7c10 */ /* 0x041fe2000ff3e0ff */
[----:B------:R-:W4:Y:S03]  /*0f30*/  LDG.E.U8 R10, desc[UR4][R10.64] ;  /* 0x000000040a0a7981 */ /* 0x000f26000c1e1100 */
[----:B------:R-:W-:-:S05]  /*0f40*/  LEA.HI.X.SX32 R13, R16, UR7, 0x1, P1 ;  /* 0x00000007100d7c11 */ /* 0x000fca00088f0eff */
[----:B------:R-:W5:Y:S01]  /*0f50*/  LDG.E.U8 R12, desc[UR4][R12.64] ;  /* 0x000000040c0c7981 */ /* 0x000f62000c1e1100 */
[C---:B--2---:R-:W-:Y:S01]  /*0f60*/  ISETP.NE.AND P1, PT, R17.reuse, R9, PT ;  /* 0x000000091100720c */ /* 0x044fe20003f25270 */
[----:B------:R-:W-:Y:S01]  /*0f70*/  VIADD R9, R8, 0xffffffff ;  /* 0xffffffff08097836 */ /* 0x000fe20000000000 */
[----:B---3--:R-:W-:-:S11]  /*0f80*/  ISETP.NE.AND P2, PT, R17, R14, PT ;  /* 0x0000000e1100720c */ /* 0x008fd60003f45270 */
[----:B------:R-:W-:Y:S01]  /*0f90*/  @P1 IMAD.MOV R9, RZ, RZ, R8 ;  /* 0x000000ffff091224 */ /* 0x000fe200078e0208 */
[----:B----4-:R-:W-:-:S04]  /*0fa0*/  ISETP.NE.AND P1, PT, R19, R10, PT ;  /* 0x0000000a1300720c */ /* 0x010fc80003f25270 */
[----:B------:R-:W-:Y:S01]  /*0fb0*/  IADD3 R8, PT, PT, R9, -0x1, RZ ;  /* 0xffffffff09087810 */ /* 0x000fe20007ffe0ff */
[----:B------:R-:W-:Y:S01]  /*0fc0*/  @P2 IMAD.MOV R8, RZ, RZ, R9 ;  /* 0x000000ffff082224 */ /* 0x000fe200078e0209 */
[----:B-----5:R-:W-:-:S03]  /*0fd0*/  ISETP.NE.AND P2, PT, R19, R12, PT ;  /* 0x0000000c1300720c */ /* 0x020fc60003f45270 */
[----:B------:R-:W-:-:S04]  /*0fe0*/  VIADD R6, R8, 0xffffffff ;  /* 0xffffffff08067836 */ /* 0x000fc80000000000 */
[----:B------:R-:W-:-:S04]  /*0ff0*/  @P1 IMAD.MOV R6, RZ, RZ, R8 ;  /* 0x000000ffff061224 */ /* 0x000fc800078e0208 */
[----:B------:R-:W-:Y:S02]  /*1000*/  VIADD R8, R6, 0xffffffff ;  /* 0xffffffff06087836 */ /* 0x000fe40000000000 */
[----:B------:R-:W-:-:S07]  /*1010*/  @P2 IMAD.MOV R8, RZ, RZ, R6 ;  /* 0x000000ffff082224 */ /* 0x000fce00078e0206 */
.L_x_64:
[----:B------:R-:W-:Y:S05]  /*1020*/  @P0 BRA `(.L_x_63) ;  /* 0x0000000000b40947 */ /* 0x000fea0003800000 */
[----:B------:R-:W-:Y:S01]  /*1030*/  IABS R9, R0 ;  /* 0x0000000000097213 */ /* 0x000fe20000000000 */
[----:B------:R-:W0:Y:S01]  /*1040*/  LDCU.64 UR6, c[0x0][0x380] ;  /* 0x00007000ff0677ac */ /* 0x000e220008000a00 */
[----:B------:R-:W-:Y:S02]  /*1050*/  IADD3 R2, PT, PT, R5, R2, RZ ;  /* 0x0000000205027210 */ /* 0x000fe40007ffe0ff */
[----:B------:R-:W1:Y:S01]  /*1060*/  I2F.RP R10, R9 ;  /* 0x00000009000a7306 */ /* 0x000e620000209400 */
[----:B------:R-:W-:Y:S02]  /*1070*/  ISETP.NE.AND P2, PT, R0, RZ, PT ;  /* 0x000000ff0000720c */ /* 0x000fe40003f45270 */
[----:B------:R-:W-:Y:S02]  /*1080*/  IABS R12, R2 ;  /* 0x00000002000c7213 */ /* 0x000fe40000000000 */
[----:B------:R-:W-:-:S03]  /*1090*/  ISETP.GE.AND P1, PT, R2, RZ, PT ;  /* 0x000000ff0200720c */ /* 0x000fc60003f26270 */
[----:B-1----:R-:W1:Y:S02]  /*10a0*/  MUFU.RCP R10, R10 ;  /* 0x0000000a000a7308 */ /* 0x002e640000001000 */
[----:B-1----:R-:W-:-:S06]  /*10b0*/  VIADD R11, R10, 0xffffffe ;  /* 0x0ffffffe0a0b7836 */ /* 0x002fcc0000000000 */
[----:B------:R-:W1:Y:S02]  /*10c0*/  F2I.FTZ.U32.TRUNC.NTZ R7, R11 ;  /* 0x0000000b00077305 */ /* 0x000e64000021f000 */
[----:B-1----:R-:W-:-:S04]  /*10d0*/  IMAD.MOV R6, RZ, RZ, -R7 ;  /* 0x000000ffff067224 */ /* 0x002fc800078e0a07 */
[----:B------:R-:W-:Y:S02]  /*10e0*/  IMAD R13, R6, R9, RZ ;  /* 0x00000009060d7224 */ /* 0x000fe400078e02ff */
[----:B------:R-:W-:-:S04]  /*10f0*/  IMAD.MOV.U32 R6, RZ, RZ, RZ ;  /* 0x000000ffff067224 */ /* 0x000fc800078e00ff */
[----:B------:R-:W-:-:S04]  /*1100*/  IMAD.HI.U32 R6, R7, R13, R6 ;  /* 0x0000000d07067227 */ /* 0x000fc800078e0006 */
[----:B------:R-:W-:-:S04]  /*1110*/  IMAD.MOV.U32 R7, RZ, RZ, R12 ;  /* 0x000000ffff077224 */ /* 0x000fc800078e000c */
[----:B------:R-:W-:-:S04]  /*1120*/  IMAD.HI.U32 R6, R6, R7, RZ ;  /* 0x0000000706067227 */ /* 0x000fc800078e00ff */
[----:B------:R-:W-:-:S04]  /*1130*/  IMAD.MOV R6, RZ, RZ, -R6 ;  /* 0x000000ffff067224 */ /* 0x000fc800078e0a06 */
[----:B------:R-:W-:Y:S02]  /*1140*/  IMAD R6, R9, R6, R7 ;  /* 0x0000000609067224 */ /* 0x000fe400078e0207 */
[----:B------:R-:W-:Y:S01]  /*1150*/  VIADD R7, R5, 0x1 ;  /* 0x0000000105077836 */ /* 0x000fe20000000000 */
[----:B------:R-:W-:Y:S02]  /*1160*/  IADD3 R5, PT, PT, R4, R5, RZ ;  /* 0x0000000504057210 */ /* 0x000fe40007ffe0ff */
[----:B------:R-:W-:-:S13]  /*1170*/  ISETP.GT.U32.AND P0, PT, R9, R6, PT ;  /* 0x000000060900720c */ /* 0x000fda0003f04070 */
[----:B------:R-:W-:-:S05]  /*1180*/  @!P0 IMAD.IADD R6, R6, 0x1, -R9 ;  /* 0x0000000106068824 */ /* 0x000fca00078e0a09 */
[----:B------:R-:W-:-:S13]  /*1190*/  ISETP.GT.U32.AND P0, PT, R9, R6, PT ;  /* 0x000000060900720c */ /* 0x000fda0003f04070 */
[----:B------:R-:W-:Y:S01]  /*11a0*/  @!P0 IMAD.IADD R6, R6, 0x1, -R9 ;  /* 0x0000000106068824 */ /* 0x000fe200078e0a09 */
[----:B------:R-:W-:-:S03]  /*11b0*/  ISETP.NE.AND P0, PT, R7, R0, PT ;  /* 0x000000000700720c */ /* 0x000fc60003f05270 */
[----:B------:R-:W-:Y:S01]  /*11c0*/  @!P1 IMAD.MOV R6, RZ, RZ, -R6 ;  /* 0x000000ffff069224 */ /* 0x000fe200078e0a06 */
[----:B------:R-:W-:Y:S02]  /*11d0*/  @!P2 LOP3.LUT R6, RZ, R0, RZ, 0x33, !PT ;  /* 0x00000000ff06a212 */ /* 0x000fe400078e33ff */
[----:B------:R-:W-:-:S03]  /*11e0*/  SEL R9, R7, RZ, P0 ;  /* 0x000000ff07097207 */ /* 0x000fc60000000000 */
[C---:B------:R-:W-:Y:S01]  /*11f0*/  IMAD.IADD R0, R4.reuse, 0x1, R6 ;  /* 0x0000000104007824 */ /* 0x040fe200078e0206 */
[----:B0-----:R-:W-:Y:S01]  /*1200*/  IADD3 R6, P1, PT, R5, UR6, RZ ;  /* 0x0000000605067c10 */ /* 0x001fe2000ff3e0ff */
[----:B------:R-:W-:-:S03]  /*1210*/  IMAD.IADD R2, R4, 0x1, R9 ;  /* 0x0000000104027824 */ /* 0x000fc600078e0209 */
[C---:B------:R-:W-:Y:S02]  /*1220*/  IADD3 R10, P0, PT, R0.reuse, UR6, RZ ;  /* 0x00000006000a7c10 */ /* 0x040fe4000ff1e0ff */
[----:B------:R-:W-:Y:S02]  /*1230*/  LEA.HI.X.SX32 R7, R5, UR7, 0x1, P1 ;  /* 0x0000000705077c11 */ /* 0x000fe400088f0eff */
[----:B------:R-:W-:Y:S02]  /*1240*/  LEA.HI.X.SX32 R11, R0, UR7, 0x1, P0 ;  /* 0x00000007000b7c11 */ /* 0x000fe400080f0eff */
[C---:B------:R-:W-:Y:S02]  /*1250*/  IADD3 R4, P0, PT, R2.reuse, UR6, RZ ;  /* 0x0000000602047c10 */ /* 0x040fe4000ff1e0ff */
[----:B------:R-:W2:Y:S02]  /*1260*/  LDG.E.U8 R7, desc[UR4][R6.64] ;  /* 0x0000000406077981 */ /* 0x000ea4000c1e1100 */
[----:B------:R-:W-:-:S02]  /*1270*/  LEA.HI.X.SX32 R5, R2, UR7, 0x1, P0 ;  /* 0x0000000702057c11 */ /* 0x000fc400080f0eff */
[----:B------:R-:W2:Y:S04]  /*1280*/  LDG.E.U8 R10, desc[UR4][R10.64] ;  /* 0x000000040a0a7981 */ /* 0x000ea8000c1e1100 */
[----:B------:R-:W3:Y:S01]  /*1290*/  LDG.E.U8 R4, desc[UR4][R4.64] ;  /* 0x0000000404047981 */ /* 0x000ee2000c1e1100 */
[----:B------:R-:W-:Y:S01]  /*12a0*/  VIADD R0, R8, 0xffffffff ;  /* 0xffffffff08007836 */ /* 0x000fe20000000000 */
[C---:B--2---:R-:W-:Y:S02]  /*12b0*/  ISETP.NE.AND P0, PT, R7.reuse, R10, PT ;  /* 0x0000000a0700720c */ /* 0x044fe40003f05270 */
[----:B---3--:R-:W-:-:S11]  /*12c0*/  ISETP.NE.AND P1, PT, R7, R4, PT ;  /* 0x000000040700720c */ /* 0x008fd60003f25270 */
[----:B------:R-:W-:-:S04]  /*12d0*/  @P0 IMAD.MOV R0, RZ, RZ, R8 ;  /* 0x000000ffff000224 */ /* 0x000fc800078e0208 */
[----:B------:R-:W-:Y:S02]  /*12e0*/  VIADD R8, R0, 0xffffffff ;  /* 0xffffffff00087836 */ /* 0x000fe40000000000 */
[----:B------:R-:W-:-:S07]  /*12f0*/  @P1 IMAD.MOV R8, RZ, RZ, R0 ;  /* 0x000000ffff081224 */ /* 0x000fce00078e0200 */
.L_x_63:
[----:B------:R-:W-:-:S04]  /*1300*/  LEA.HI R7, R8, R8, RZ, 0x1 ;  /* 0x0000000808077211 */ /* 0x000fc800078f08ff */
[----:B------:R-:W-:-:S07]  /*1310*/  SHF.R.S32.HI R7, RZ, 0x1, R7 ;  /* 0x00000001ff077819 */ /* 0x000fce0000011407 */
.L_x_60:
[----:B------:R-:W0:Y:S02]  /*1320*/  LDC.64 R4, c[0x0][0x388] ;  /* 0x0000e200ff047b82 */ /* 0x000e240000000a00 */
[----:B0-----:R-:W-:-:S05]  /*1330*/  IMAD.WIDE R2, R3, 0x4, R4 ;  /* 0x0000000403027825 */ /* 0x001fca00078e0204 */
[----:B------:R-:W-:Y:S01]  /*1340*/  STG.E desc[UR4][R2.64], R7 ;  /* 0x0000000702007986 */ /* 0x000fe2000c101904 */
[----:B------:R-:W-:Y:S05]  /*1350*/  EXIT ;  /* 0x000000000000794d */ /* 0x000fea0003800000 */
.L_x_65:
        /* <DEDUP_REMOVED lines=10> */
.L_x_83:


//--------------------- .nv.global.init           --------------------------
	.section	.nv.global.init,"aw",@progbits
	.align	4
.nv.global.init:
	.type		mrg32k3aM1SubSeq,@object
	.size		mrg32k3aM1SubSeq,(mrg32k3aM2SubSeq - mrg32k3aM1SubSeq)
mrg32k3aM1SubSeq:
        /*0000*/ 	.byte	0x0b, 0xcc, 0xee, 0x04, 0x73, 0x29, 0x8b, 0x6f, 0xf6, 0x53, 0x03, 0xf6, 0x23, 0xf6, 0xea, 0xda
        /* <DEDUP_REMOVED lines=125> */
	.type		mrg32k3aM2SubSeq,@object
	.size		mrg32k3aM2SubSeq,(mrg32k3aM1 - mrg32k3aM2SubSeq)
mrg32k3aM2SubSeq:
        /* <DEDUP_REMOVED lines=126> */
	.type		mrg32k3aM1,@object
	.size		mrg32k3aM1,(mrg32k3aM1Seq - mrg32k3aM1)
mrg32k3aM1:
        /* <DEDUP_REMOVED lines=144> */
	.type		mrg32k3aM1Seq,@object
	.size		mrg32k3aM1Seq,(mrg32k3aM2 - mrg32k3aM1Seq)
mrg32k3aM1Seq:
        /* <DEDUP_REMOVED lines=144> */
	.type		mrg32k3aM2,@object
	.size		mrg32k3aM2,(mrg32k3aM2Seq - mrg32k3aM2)
mrg32k3aM2:
        /* <DEDUP_REMOVED lines=144> */
	.type		mrg32k3aM2Seq,@object
	.size		mrg32k3aM2Seq,(precalc_xorwow_matrix - mrg32k3aM2Seq)
mrg32k3aM2Seq:
        /* <DEDUP_REMOVED lines=144> */
	.type		precalc_xorwow_matrix,@object
	.size		precalc_xorwow_matrix,(precalc_xorwow_offset_matrix - precalc_xorwow_matrix)
precalc_xorwow_matrix:
        /* <DEDUP_REMOVED lines=6400> */
	.type		precalc_xorwow_offset_matrix,@object
	.size		precalc_xorwow_offset_matrix,(.L_1 - precalc_xorwow_offset_matrix)
precalc_xorwow_offset_matrix:
        /* <DEDUP_REMOVED lines=6400> */
.L_1:


//--------------------- .nv.shared.reserved.0     --------------------------
	.section	.nv.shared.reserved.0,"aw",@nobits
	.weak		__nv_reservedSMEM_offset_0_alias
	.size		__nv_reservedSMEM_offset_0_alias, 0, 64
	.other		__nv_reservedSMEM_offset_0_alias,@"STO_CUDA_RESERVED_SHARED STV_DEFAULT"
__nv_reservedSMEM_offset_0_alias:
	.zero		0
	.zero		64


//--------------------- .nv.constant0._Z12setup_kernelP24curandStatePhilox4_32_10i --------------------------
	.section	.nv.constant0._Z12setup_kernelP24curandStatePhilox4_32_10i,"a",@progbits
	.sectionflags	@""
	.align	4
.nv.constant0._Z12setup_kernelP24curandStatePhilox4_32_10i:
	.zero		908


//--------------------- .nv.constant0._Z14updateReplicasPcPiS0_i --------------------------
	.section	.nv.constant0._Z14updateReplicasPcPiS0_i,"a",@progbits
	.sectionflags	@""
	.align	4
.nv.constant0._Z14updateReplicasPcPiS0_i:
	.zero		924


//--------------------- .nv.constant0._Z11equilibrateP24curandStatePhilox4_32_10PcPiiiiiii --------------------------
	.section	.nv.constant0._Z11equilibrateP24curandStatePhilox4_32_10PcPiiiiiii,"a",@progbits
	.sectionflags	@""
	.align	4
.nv.constant0._Z11equilibrateP24curandStatePhilox4_32_10PcPiiiiiii:
	.zero		944


//--------------------- .nv.constant0._Z20initializePopulationP24curandStatePhilox4_32_10Pcii --------------------------
	.section	.nv.constant0._Z20initializePopulationP24curandStatePhilox4_32_10Pcii,"a",@progbits
	.sectionflags	@""
	.align	4
.nv.constant0._Z20initializePopulationP24curandStatePhilox4_32_10Pcii:
	.zero		920


//--------------------- .nv.constant0._Z14cudaReplicaBFSPcPiiiiPbS0_S0_ --------------------------
	.section	.nv.constant0._Z14cudaReplicaBFSPcPiiiiPbS0_S0_,"a",@progbits
	.sectionflags	@""
	.align	4
.nv.constant0._Z14cudaReplicaBFSPcPiiiiPbS0_S0_:
	.zero		952


//--------------------- .nv.constant0._Z12deviceEnergyPcPiii --------------------------
	.section	.nv.constant0._Z12deviceEnergyPcPiii,"a",@progbits
	.sectionflags	@""
	.align	4
.nv.constant0._Z12deviceEnergyPcPiii:
	.zero		920


//--------------------- SYMBOLS --------------------------

	.type		.nv.reservedSmem.offset0,@object
	.size		.nv.reservedSmem.offset0,0x4
